// auto-generated by cutlass_sweep.gemm — config: {"arch": "sm_90", "cluster_m": 1, "cluster_n": 1, "dtype": "fp16", "dtype_b": "fp16", "layout": "nn", "stages": 0, "tile_k": 128, "tile_m": 128, "tile_n": 256}
#include "cutlass/cutlass.h"
#include "cutlass/gemm/collective/collective_builder.hpp"
#include "cutlass/gemm/device/gemm_universal_adapter.h"
#include "cutlass/gemm/kernel/gemm_universal.hpp"
#include "cutlass/epilogue/collective/collective_builder.hpp"

using ElemA = cutlass::half_t;
using ElemB = cutlass::half_t;
using ElemCD = cutlass::half_t;
using Acc  = float;
using TileShape    = cute::Shape<cute::_128, cute::_256, cute::_128>;
using ClusterShape = cute::Shape<cute::_1, cute::_1, cute::_1>;

using CollectiveEpilogue = typename cutlass::epilogue::collective::CollectiveBuilder<
    cutlass::arch::Sm90, cutlass::arch::OpClassTensorOp,
    TileShape, ClusterShape,
    cutlass::epilogue::collective::EpilogueTileAuto,
    Acc, Acc,
    ElemCD, cutlass::layout::RowMajor, 128 / cutlass::sizeof_bits<ElemCD>::value,
    ElemCD, cutlass::layout::RowMajor, 128 / cutlass::sizeof_bits<ElemCD>::value,
    cutlass::epilogue::collective::EpilogueScheduleAuto
  >::CollectiveOp;

using CollectiveMainloop = typename cutlass::gemm::collective::CollectiveBuilder<
    cutlass::arch::Sm90, cutlass::arch::OpClassTensorOp,
    ElemA, cutlass::layout::RowMajor, 128 / cutlass::sizeof_bits<ElemA>::value,
    ElemB, cutlass::layout::RowMajor, 128 / cutlass::sizeof_bits<ElemB>::value,
    Acc,
    TileShape, ClusterShape,
    cutlass::gemm::collective::StageCountAutoCarveout<static_cast<int>(sizeof(typename CollectiveEpilogue::SharedStorage))>,
    cutlass::gemm::collective::KernelScheduleAuto
  >::CollectiveOp;

using GemmKernel = cutlass::gemm::kernel::GemmUniversal<
    cute::Shape<int,int,int,int>,
    CollectiveMainloop,
    CollectiveEpilogue
>;
using Gemm = cutlass::gemm::device::GemmUniversalAdapter<GemmKernel>;

// Force the device kernel symbol into the cubin without needing a host main.
auto* _anchor = &cutlass::device_kernel<GemmKernel>;


// ===== COMPILED SASS (sm_90a) =====

	.target	sm_90a

	.elftype	@"ET_EXEC"


//--------------------- .note.nv.tkinfo           --------------------------
	.section	.note.nv.tkinfo,"",@"SHT_NOTE"
	.sectionflags	@"SHF_NOTE_NV_TKINFO"
	.tkinfo
        /*0018*/ 	.word	0x00000002
        /*0030*/ 	.string	""
        /*0030*/ 	.string	"ptxas"
        /*0030*/ 	.string	"Cuda compilation tools, release 13.0, V13.0.88"
        /*0030*/ 	.string	"Build cuda_13.0.r13.0/compiler.36424714_0"
        /*0030*/ 	.string	"-arch sm_90a -m 64 "



//--------------------- .note.nv.cuinfo           --------------------------
	.section	.note.nv.cuinfo,"",@"SHT_NOTE"
	.sectionflags	@"SHF_NOTE_NV_CUINFO"
        /*0018*/ 	.short	0x0002
        /*001a*/ 	.short	0x005a
        /*001c*/ 	.short	0x0082
	.zero		2


//--------------------- .nv.info                  --------------------------
	.section	.nv.info,"",@"SHT_CUDA_INFO"
	.align	4


	//----- nvinfo : EIATTR_REGCOUNT
	.align		4
        /*0000*/ 	.byte	0x04, 0x2f
        /*0002*/ 	.short	(.L_15 - .L_14)
	.align		4
.L_14:
        /*0004*/ 	.word	index@(_ZN7cutlass13device_kernelINS_4gemm6kernel13GemmUniversalIN4cute5tupleIJiiiiEEENS1_10collective13CollectiveMmaINS1_34MainloopSm90TmaGmmaWarpSpecializedILi2ENS5_IJNS4_1CILi1EEESB_SB_EEENS1_35KernelTmaWarpSpecializedCooperativeEEENS5_IJNSA_ILi128EEENSA_ILi256EEESF_EEENS_6half_tENS5_IJlSB_lEEESI_NS5_IJSB_llEEENS4_8TiledMMAINS4_8MMA_AtomIJNS4_4SM904GMMA26MMA_64x256x16_F32F16F16_SSILNSO_5MajorE0ELSQ_1ELNSO_7ScaleInE1ELSR_1EEEEEENS4_6LayoutINS5_IJNSA_ILi2EEESB_SB_EEENS5_IJSB_NSA_ILi0EEESX_EEEEENS5_IJNS4_10UnderscoreES10_S10_EEEEENS4_13SM90_TMA_LOADENS4_14ComposedLayoutINS4_7SwizzleILi3ELi4ELi3EEENS4_18smem_ptr_flag_bitsILi16EEENSU_INS5_IJNSA_ILi8EEENSA_ILi64EEEEEENS5_IJS1A_SB_EEEEEEEvNS4_8identityES13_NS14_IS16_S18_NSU_INS5_IJS1A_S19_EEENS5_IJSB_S1A_EEEEEEEvS1F_EENS_8epilogue10collective6detail29Sm90TmaWarpSpecializedAdapterINS1M_15DefaultEpilogueISI_SJ_SJ_NS1L_6thread17LinearCombinationISI_Li1EffLNS1Q_9ScaleType4KindE0ELNS_15FloatRoundStyleE2ESI_EENS1_15EpilogueDefaultEEEEEvvEEEEvNT_6ParamsE)
        /*0008*/ 	.word	0x000000a8


	//----- nvinfo : EIATTR_FRAME_SIZE
	.align		4
.L_15:
        /*000c*/ 	.byte	0x04, 0x11
        /*000e*/ 	.short	(.L_17 - .L_16)
	.align		4
.L_16:
        /*0010*/ 	.word	index@(_ZN7cutlass13device_kernelINS_4gemm6kernel13GemmUniversalIN4cute5tupleIJiiiiEEENS1_10collective13CollectiveMmaINS1_34MainloopSm90TmaGmmaWarpSpecializedILi2ENS5_IJNS4_1CILi1EEESB_SB_EEENS1_35KernelTmaWarpSpecializedCooperativeEEENS5_IJNSA_ILi128EEENSA_ILi256EEESF_EEENS_6half_tENS5_IJlSB_lEEESI_NS5_IJSB_llEEENS4_8TiledMMAINS4_8MMA_AtomIJNS4_4SM904GMMA26MMA_64x256x16_F32F16F16_SSILNSO_5MajorE0ELSQ_1ELNSO_7ScaleInE1ELSR_1EEEEEENS4_6LayoutINS5_IJNSA_ILi2EEESB_SB_EEENS5_IJSB_NSA_ILi0EEESX_EEEEENS5_IJNS4_10UnderscoreES10_S10_EEEEENS4_13SM90_TMA_LOADENS4_14ComposedLayoutINS4_7SwizzleILi3ELi4ELi3EEENS4_18smem_ptr_flag_bitsILi16EEENSU_INS5_IJNSA_ILi8EEENSA_ILi64EEEEEENS5_IJS1A_SB_EEEEEEEvNS4_8identityES13_NS14_IS16_S18_NSU_INS5_IJS1A_S19_EEENS5_IJSB_S1A_EEEEEEEvS1F_EENS_8epilogue10collective6detail29Sm90TmaWarpSpecializedAdapterINS1M_15DefaultEpilogueISI_SJ_SJ_NS1L_6thread17LinearCombinationISI_Li1EffLNS1Q_9ScaleType4KindE0ELNS_15FloatRoundStyleE2ESI_EENS1_15EpilogueDefaultEEEEEvvEEEEvNT_6ParamsE)
        /*0014*/ 	.word	0x00000000


	//----- nvinfo : EIATTR_MIN_STACK_SIZE
	.align		4
.L_17:
        /*0018*/ 	.byte	0x04, 0x12
        /*001a*/ 	.short	(.L_19 - .L_18)
	.align		4
.L_18:
        /*001c*/ 	.word	index@(_ZN7cutlass13device_kernelINS_4gemm6kernel13GemmUniversalIN4cute5tupleIJiiiiEEENS1_10collective13CollectiveMmaINS1_34MainloopSm90TmaGmmaWarpSpecializedILi2ENS5_IJNS4_1CILi1EEESB_SB_EEENS1_35KernelTmaWarpSpecializedCooperativeEEENS5_IJNSA_ILi128EEENSA_ILi256EEESF_EEENS_6half_tENS5_IJlSB_lEEESI_NS5_IJSB_llEEENS4_8TiledMMAINS4_8MMA_AtomIJNS4_4SM904GMMA26MMA_64x256x16_F32F16F16_SSILNSO_5MajorE0ELSQ_1ELNSO_7ScaleInE1ELSR_1EEEEEENS4_6LayoutINS5_IJNSA_ILi2EEESB_SB_EEENS5_IJSB_NSA_ILi0EEESX_EEEEENS5_IJNS4_10UnderscoreES10_S10_EEEEENS4_13SM90_TMA_LOADENS4_14ComposedLayoutINS4_7SwizzleILi3ELi4ELi3EEENS4_18smem_ptr_flag_bitsILi16EEENSU_INS5_IJNSA_ILi8EEENSA_ILi64EEEEEENS5_IJS1A_SB_EEEEEEEvNS4_8identityES13_NS14_IS16_S18_NSU_INS5_IJS1A_S19_EEENS5_IJSB_S1A_EEEEEEEvS1F_EENS_8epilogue10collective6detail29Sm90TmaWarpSpecializedAdapterINS1M_15DefaultEpilogueISI_SJ_SJ_NS1L_6thread17LinearCombinationISI_Li1EffLNS1Q_9ScaleType4KindE0ELNS_15FloatRoundStyleE2ESI_EENS1_15EpilogueDefaultEEEEEvvEEEEvNT_6ParamsE)
        /*0020*/ 	.word	0x00000000
.L_19:


//--------------------- .nv.compat                --------------------------
	.section	.nv.compat,"",@"SHT_CUDA_COMPAT_INFO"
	.align	4
        /*0000*/ 	.byte	0x02, 0x09, 0x01, 0x00, 0x02, 0x02, 0x04, 0x00, 0x02, 0x05, 0x05, 0x00, 0x03, 0x07, 0x01, 0x01
        /*0010*/ 	.byte	0x02, 0x03, 0x01, 0x00, 0x02, 0x06, 0x01, 0x00, 0x04, 0x0b, 0x08, 0x00, 0x00, 0x00, 0x00, 0x00
        /*0020*/ 	.byte	0x00, 0x00, 0x00, 0x00


//--------------------- .nv.info._ZN7cutlass13device_kernelINS_4gemm6kernel13GemmUniversalIN4cute5tupleIJiiiiEEENS1_10collective13CollectiveMmaINS1_34MainloopSm90TmaGmmaWarpSpecializedILi2ENS5_IJNS4_1CILi1EEESB_SB_EEENS1_35KernelTmaWarpSpecializedCooperativeEEENS5_IJNSA_ILi128EEENSA_ILi256EEESF_EEENS_6half_tENS5_IJlSB_lEEESI_NS5_IJSB_llEEENS4_8TiledMMAINS4_8MMA_AtomIJNS4_4SM904GMMA26MMA_64x256x16_F32F16F16_SSILNSO_5MajorE0ELSQ_1ELNSO_7ScaleInE1ELSR_1EEEEEENS4_6LayoutINS5_IJNSA_ILi2EEESB_SB_EEENS5_IJSB_NSA_ILi0EEESX_EEEEENS5_IJNS4_10UnderscoreES10_S10_EEEEENS4_13SM90_TMA_LOADENS4_14ComposedLayoutINS4_7SwizzleILi3ELi4ELi3EEENS4_18smem_ptr_flag_bitsILi16EEENSU_INS5_IJNSA_ILi8EEENSA_ILi64EEEEEENS5_IJS1A_SB_EEEEEEEvNS4_8identityES13_NS14_IS16_S18_NSU_INS5_IJS1A_S19_EEENS5_IJSB_S1A_EEEEEEEvS1F_EENS_8epilogue10collective6detail29Sm90TmaWarpSpecializedAdapterINS1M_15DefaultEpilogueISI_SJ_SJ_NS1L_6thread17LinearCombinationISI_Li1EffLNS1Q_9ScaleType4KindE0ELNS_15FloatRoundStyleE2ESI_EENS1_15EpilogueDefaultEEEEEvvEEEEvNT_6ParamsE --------------------------
	.section	.nv.info._ZN7cutlass13device_kernelINS_4gemm6kernel13GemmUniversalIN4cute5tupleIJiiiiEEENS1_10collective13CollectiveMmaINS1_34MainloopSm90TmaGmmaWarpSpecializedILi2ENS5_IJNS4_1CILi1EEESB_SB_EEENS1_35KernelTmaWarpSpecializedCooperativeEEENS5_IJNSA_ILi128EEENSA_ILi256EEESF_EEENS_6half_tENS5_IJlSB_lEEESI_NS5_IJSB_llEEENS4_8TiledMMAINS4_8MMA_AtomIJNS4_4SM904GMMA26MMA_64x256x16_F32F16F16_SSILNSO_5MajorE0ELSQ_1ELNSO_7ScaleInE1ELSR_1EEEEEENS4_6LayoutINS5_IJNSA_ILi2EEESB_SB_EEENS5_IJSB_NSA_ILi0EEESX_EEEEENS5_IJNS4_10UnderscoreES10_S10_EEEEENS4_13SM90_TMA_LOADENS4_14ComposedLayoutINS4_7SwizzleILi3ELi4ELi3EEENS4_18smem_ptr_flag_bitsILi16EEENSU_INS5_IJNSA_ILi8EEENSA_ILi64EEEEEENS5_IJS1A_SB_EEEEEEEvNS4_8identityES13_NS14_IS16_S18_NSU_INS5_IJS1A_S19_EEENS5_IJSB_S1A_EEEEEEEvS1F_EENS_8epilogue10collective6detail29Sm90TmaWarpSpecializedAdapterINS1M_15DefaultEpilogueISI_SJ_SJ_NS1L_6thread17LinearCombinationISI_Li1EffLNS1Q_9ScaleType4KindE0ELNS_15FloatRoundStyleE2ESI_EENS1_15EpilogueDefaultEEEEEvvEEEEvNT_6ParamsE,"",@"SHT_CUDA_INFO"
	.sectionflags	@""
	.align	4


	//----- nvinfo : EIATTR_CUDA_API_VERSION
	.align		4
        /*0000*/ 	.byte	0x04, 0x37
        /*0002*/ 	.short	(.L_21 - .L_20)
.L_20:
        /*0004*/ 	.word	0x00000082


	//----- nvinfo : EIATTR_KPARAM_INFO
	.align		4
.L_21:
        /*0008*/ 	.byte	0x04, 0x17
        /*000a*/ 	.short	(.L_23 - .L_22)
.L_22:
        /*000c*/ 	.word	0x00000000
        /*0010*/ 	.short	0x0000
        /*0012*/ 	.short	0x0070
        /*0014*/ 	.byte	0x00, 0xf0, 0x01, 0x10


	//----- nvinfo : EIATTR_SPARSE_MMA_MASK
	.align		4
.L_23:
        /*0018*/ 	.byte	0x03, 0x50
        /*001a*/ 	.short	0x0000


	//----- nvinfo : EIATTR_MAXREG_COUNT
	.align		4
        /*001c*/ 	.byte	0x03, 0x1b
        /*001e*/ 	.short	0x00a8


	//----- nvinfo : EIATTR_NUM_BARRIERS
	.align		4
        /*0020*/ 	.byte	0x02, 0x4c
        /*0022*/ 	.byte	0x01
	.zero		1


	//----- nvinfo : EIATTR_EXTERNS
	.align		4
        /*0024*/ 	.byte	0x04, 0x0f
        /*0026*/ 	.short	(.L_25 - .L_24)


	//   ....[0]....
	.align		4
.L_24:
        /*0028*/ 	.word	index@(__assertfail)


	//----- nvinfo : EIATTR_MERCURY_ISA_VERSION
	.align		4
.L_25:
        /*002c*/ 	.byte	0x03, 0x5f
        /*002e*/ 	.short	0x0101


	//----- nvinfo : EIATTR_INT_WARP_WIDE_INSTR_OFFSETS
	.align		4
        /*0030*/ 	.byte	0x04, 0x31
        /*0032*/ 	.short	(.L_27 - .L_26)


	//   ....[0]....
.L_26:
        /*0034*/ 	.word	0x00000370


	//   ....[1]....
        /*0038*/ 	.word	0x000003a0


	//   ....[2]....
        /*003c*/ 	.word	0x00000480


	//----- nvinfo : EIATTR_COOP_GROUP_MASK_REGIDS
	.align		4
.L_27:
        /*0040*/ 	.byte	0x04, 0x29
        /*0042*/ 	.short	(.L_29 - .L_28)


	//   ....[0]....
.L_28:
        /*0044*/ 	.word	0xffffffff


	//   ....[1]....
        /*0048*/ 	.word	0xffffffff


	//   ....[2]....
        /*004c*/ 	.word	0xffffffff


	//   ....[3]....
        /*0050*/ 	.word	0xffffffff


	//   ....[4]....
        /*0054*/ 	.word	0xffffffff


	//----- nvinfo : EIATTR_COOP_GROUP_INSTR_OFFSETS
	.align		4
.L_29:
        /*0058*/ 	.byte	0x04, 0x28
        /*005a*/ 	.short	(.L_31 - .L_30)


	//   ....[0]....
.L_30:
        /*005c*/ 	.word	0x00000060


	//   ....[1]....
        /*0060*/ 	.word	0x00000070


	//   ....[2]....
        /*0064*/ 	.word	0x00000130


	//   ....[3]....
        /*0068*/ 	.word	0x00000280


	//   ....[4]....
        /*006c*/ 	.word	0x00000f30


	//----- nvinfo : EIATTR_REG_RECONFIG
	.align		4
.L_31:
        /*0070*/ 	.byte	0x01, 0x54
	.zero		2


	//----- nvinfo : EIATTR_SYSCALL_OFFSETS
	.align		4
        /*0074*/ 	.byte	0x04, 0x46
        /*0076*/ 	.short	(.L_33 - .L_32)


	//   ....[0]....
.L_32:
        /*0078*/ 	.word	0x000010f0


	//----- nvinfo : EIATTR_MBARRIER_INSTR_OFFSETS
	.align		4
.L_33:
        /*007c*/ 	.byte	0x04, 0x39
        /*007e*/ 	.short	(.L_35 - .L_34)


	//   ....[0]....
.L_34:
        /*0080*/ 	.word	0x00000230
        /*0084*/ 	.word	0x000000ff
        /*0088*/ 	.word	0x00000000
        /*008c*/ 	.short	0x0100
        /*008e*/ 	.byte	0x08
	.zero		1


	//   ....[1]....
        /*0090*/ 	.word	0x00000240
        /*0094*/ 	.word	0x000000ff
        /*0098*/ 	.word	0x00000010
        /*009c*/ 	.short	0x0100
        /*009e*/ 	.byte	0x08
	.zero		1


	//   ....[2]....
        /*00a0*/ 	.word	0x00000250
        /*00a4*/ 	.word	0x000000ff
        /*00a8*/ 	.word	0x00000008
        /*00ac*/ 	.short	0x0100
        /*00ae*/ 	.byte	0x08
	.zero		1


	//   ....[3]....
        /*00b0*/ 	.word	0x00000260
        /*00b4*/ 	.word	0x000000ff
        /*00b8*/ 	.word	0x00000018
        /*00bc*/ 	.short	0x0100
        /*00be*/ 	.byte	0x08
	.zero		1


	//   ....[4]....
        /*00c0*/ 	.word	0x000004f0
        /*00c4*/ 	.word	0x000000ff
        /*00c8*/ 	.word	0x00000030
        /*00cc*/ 	.short	0x0100
        /*00ce*/ 	.byte	0x06
	.zero		1


	//   ....[5]....
        /*00d0*/ 	.word	0x00000550
        /*00d4*/ 	.word	0x000000ff
        /*00d8*/ 	.word	0x00000038
        /*00dc*/ 	.short	0x0100
        /*00de*/ 	.byte	0x06
	.zero		1


	//   ....[6]....
        /*00e0*/ 	.word	0x00001170
        /*00e4*/ 	.word	0x00000003
        /*00e8*/ 	.word	0x00000000
        /*00ec*/ 	.short	0x010a
        /*00ee*/ 	.byte	0x3f
	.zero		1


	//   ....[7]....
        /*00f0*/ 	.word	0x000011b0
        /*00f4*/ 	.word	0x00000003
        /*00f8*/ 	.word	0x00000000
        /*00fc*/ 	.short	0x010a
        /*00fe*/ 	.byte	0x3f
	.zero		1


	//   ....[8]....
        /*0100*/ 	.word	0x00001780
        /*0104*/ 	.word	0x000000ff
        /*0108*/ 	.word	0x00000000
        /*010c*/ 	.short	0x010a
        /*010e*/ 	.byte	0x09
	.zero		1


	//   ....[9]....
        /*0110*/ 	.word	0x000017c0
        /*0114*/ 	.word	0x000000ff
        /*0118*/ 	.word	0x00000000
        /*011c*/ 	.short	0x010a
        /*011e*/ 	.byte	0x09
	.zero		1


	//   ....[10]....
        /*0120*/ 	.word	0x00001c50
        /*0124*/ 	.word	0x000000ff
        /*0128*/ 	.word	0x00000000
        /*012c*/ 	.short	0x0101
        /*012e*/ 	.byte	0x08
	.zero		1


	//   ....[11]....
        /*0130*/ 	.word	0x00001e30
        /*0134*/ 	.word	0x000000ff
        /*0138*/ 	.word	0x00000000
        /*013c*/ 	.short	0x0101
        /*013e*/ 	.byte	0x04
	.zero		1


	//   ....[12]....
        /*0140*/ 	.word	0x0000acf0
        /*0144*/ 	.word	0x0000000c
        /*0148*/ 	.word	0x00000010
        /*014c*/ 	.short	0x010a
        /*014e*/ 	.byte	0x3f
	.zero		1


	//   ....[13]....
        /*0150*/ 	.word	0x0000b240
        /*0154*/ 	.word	0x00000005
        /*0158*/ 	.word	0x00000038
        /*015c*/ 	.short	0x0101
        /*015e*/ 	.byte	0x3f
	.zero		1


	//   ....[14]....
        /*0160*/ 	.word	0x0000b940
        /*0164*/ 	.word	0x00000007
        /*0168*/ 	.word	0x00000000
        /*016c*/ 	.short	0x010a
        /*016e*/ 	.byte	0x3f
	.zero		1


	//   ....[15]....
        /*0170*/ 	.word	0x0000b9c0
        /*0174*/ 	.word	0x00000005
        /*0178*/ 	.word	0x00000000
        /*017c*/ 	.short	0x010a
        /*017e*/ 	.byte	0x3f
	.zero		1


	//   ....[16]....
        /*0180*/ 	.word	0x0000ba20
        /*0184*/ 	.word	0x00000003
        /*0188*/ 	.word	0x00000000
        /*018c*/ 	.short	0x010a
        /*018e*/ 	.byte	0x3f
	.zero		1


	//   ....[17]....
        /*0190*/ 	.word	0x0000ba80
        /*0194*/ 	.word	0x00000004
        /*0198*/ 	.word	0x00000000
        /*019c*/ 	.short	0x010a
        /*019e*/ 	.byte	0x3f
	.zero		1


	//   ....[18]....
        /*01a0*/ 	.word	0x0000bb50
        /*01a4*/ 	.word	0x0000000c
        /*01a8*/ 	.word	0x00000010
        /*01ac*/ 	.short	0x010a
        /*01ae*/ 	.byte	0x3f
	.zero		1


	//   ....[19]....
        /*01b0*/ 	.word	0x0000bc20
        /*01b4*/ 	.word	0x00000007
        /*01b8*/ 	.word	0x00000000
        /*01bc*/ 	.short	0x010a
        /*01be*/ 	.byte	0x3f
	.zero		1


	//----- nvinfo : EIATTR_NUM_MBARRIERS
	.align		4
.L_35:
        /*01c0*/ 	.byte	0x03, 0x38
        /*01c2*/ 	.short	0x0006


	//----- nvinfo : EIATTR_EXIT_INSTR_OFFSETS
	.align		4
        /*01c4*/ 	.byte	0x04, 0x1c
        /*01c6*/ 	.short	(.L_37 - .L_36)


	//   ....[0]....
.L_36:
        /*01c8*/ 	.word	0x000005a0


	//   ....[1]....
        /*01cc*/ 	.word	0x00000e60


	//   ....[2]....
        /*01d0*/ 	.word	0x0000a320


	//   ....[3]....
        /*01d4*/ 	.word	0x0000a950


	//   ....[4]....
        /*01d8*/ 	.word	0x0000ba10


	//----- nvinfo : EIATTR_MAX_THREADS
	.align		4
.L_37:
        /*01dc*/ 	.byte	0x04, 0x05
        /*01de*/ 	.short	(.L_39 - .L_38)
.L_38:
        /*01e0*/ 	.word	0x00000180
        /*01e4*/ 	.word	0x00000001
        /*01e8*/ 	.word	0x00000001


	//----- nvinfo : EIATTR_CRS_STACK_SIZE
	.align		4
.L_39:
        /*01ec*/ 	.byte	0x04, 0x1e
        /*01ee*/ 	.short	(.L_41 - .L_40)
.L_40:
        /*01f0*/ 	.word	0x00000000


	//----- nvinfo : EIATTR_CBANK_PARAM_SIZE
	.align		4
.L_41:
        /*01f4*/ 	.byte	0x03, 0x19
        /*01f6*/ 	.short	0x0470


	//----- nvinfo : EIATTR_PARAM_CBANK
	.align		4
        /*01f8*/ 	.byte	0x04, 0x0a
        /*01fa*/ 	.short	(.L_43 - .L_42)
	.align		4
.L_42:
        /*01fc*/ 	.word	index@(.nv.constant0._ZN7cutlass13device_kernelINS_4gemm6kernel13GemmUniversalIN4cute5tupleIJiiiiEEENS1_10collective13CollectiveMmaINS1_34MainloopSm90TmaGmmaWarpSpecializedILi2ENS5_IJNS4_1CILi1EEESB_SB_EEENS1_35KernelTmaWarpSpecializedCooperativeEEENS5_IJNSA_ILi128EEENSA_ILi256EEESF_EEENS_6half_tENS5_IJlSB_lEEESI_NS5_IJSB_llEEENS4_8TiledMMAINS4_8MMA_AtomIJNS4_4SM904GMMA26MMA_64x256x16_F32F16F16_SSILNSO_5MajorE0ELSQ_1ELNSO_7ScaleInE1ELSR_1EEEEEENS4_6LayoutINS5_IJNSA_ILi2EEESB_SB_EEENS5_IJSB_NSA_ILi0EEESX_EEEEENS5_IJNS4_10UnderscoreES10_S10_EEEEENS4_13SM90_TMA_LOADENS4_14ComposedLayoutINS4_7SwizzleILi3ELi4ELi3EEENS4_18smem_ptr_flag_bitsILi16EEENSU_INS5_IJNSA_ILi8EEENSA_ILi64EEEEEENS5_IJS1A_SB_EEEEEEEvNS4_8identityES13_NS14_IS16_S18_NSU_INS5_IJS1A_S19_EEENS5_IJSB_S1A_EEEEEEEvS1F_EENS_8epilogue10collective6detail29Sm90TmaWarpSpecializedAdapterINS1M_15DefaultEpilogueISI_SJ_SJ_NS1L_6thread17LinearCombinationISI_Li1EffLNS1Q_9ScaleType4KindE0ELNS_15FloatRoundStyleE2ESI_EENS1_15EpilogueDefaultEEEEEvvEEEEvNT_6ParamsE)
        /*0200*/ 	.short	0x0210
        /*0202*/ 	.short	0x0470


	//----- nvinfo : EIATTR_SW_WAR
	.align		4
.L_43:
        /*0204*/ 	.byte	0x04, 0x36
        /*0206*/ 	.short	(.L_45 - .L_44)
.L_44:
        /*0208*/ 	.word	0x00000008
.L_45:


//--------------------- .nv.callgraph             --------------------------
	.section	.nv.callgraph,"",@"SHT_CUDA_CALLGRAPH"
	.align	4
	.sectionentsize	8
	.align		4
        /*0000*/ 	.word	0x00000000
	.align		4
        /*0004*/ 	.word	0xffffffff
	.align		4
        /*0008*/ 	.word	index@(_ZN7cutlass13device_kernelINS_4gemm6kernel13GemmUniversalIN4cute5tupleIJiiiiEEENS1_10collective13CollectiveMmaINS1_34MainloopSm90TmaGmmaWarpSpecializedILi2ENS5_IJNS4_1CILi1EEESB_SB_EEENS1_35KernelTmaWarpSpecializedCooperativeEEENS5_IJNSA_ILi128EEENSA_ILi256EEESF_EEENS_6half_tENS5_IJlSB_lEEESI_NS5_IJSB_llEEENS4_8TiledMMAINS4_8MMA_AtomIJNS4_4SM904GMMA26MMA_64x256x16_F32F16F16_SSILNSO_5MajorE0ELSQ_1ELNSO_7ScaleInE1ELSR_1EEEEEENS4_6LayoutINS5_IJNSA_ILi2EEESB_SB_EEENS5_IJSB_NSA_ILi0EEESX_EEEEENS5_IJNS4_10UnderscoreES10_S10_EEEEENS4_13SM90_TMA_LOADENS4_14ComposedLayoutINS4_7SwizzleILi3ELi4ELi3EEENS4_18smem_ptr_flag_bitsILi16EEENSU_INS5_IJNSA_ILi8EEENSA_ILi64EEEEEENS5_IJS1A_SB_EEEEEEEvNS4_8identityES13_NS14_IS16_S18_NSU_INS5_IJS1A_S19_EEENS5_IJSB_S1A_EEEEEEEvS1F_EENS_8epilogue10collective6detail29Sm90TmaWarpSpecializedAdapterINS1M_15DefaultEpilogueISI_SJ_SJ_NS1L_6thread17LinearCombinationISI_Li1EffLNS1Q_9ScaleType4KindE0ELNS_15FloatRoundStyleE2ESI_EENS1_15EpilogueDefaultEEEEEvvEEEEvNT_6ParamsE)
	.align		4
        /*000c*/ 	.word	index@(__assertfail)
	.align		4
        /*0010*/ 	.word	0x00000000
	.align		4
        /*0014*/ 	.word	0xfffffffe
	.align		4
        /*0018*/ 	.word	0x00000000
	.align		4
        /*001c*/ 	.word	0xfffffffd
	.align		4
        /*0020*/ 	.word	0x00000000
	.align		4
        /*0024*/ 	.word	0xfffffffc


//--------------------- .nv.constant4             --------------------------
	.section	.nv.constant4,"a",@progbits
	.align	8
	.align		8
.nv.constant4:
        /*0000*/ 	.dword	__assertfail
	.align		8
        /*0008*/ 	.dword	__unnamed_1
	.align		8
        /*0010*/ 	.dword	_ZN40_INTERNAL_fe0ff794_4_k_cu_fef0e958_239724cuda3std3__45__cpo5beginE
	.align		8
        /*0018*/ 	.dword	_ZN40_INTERNAL_fe0ff794_4_k_cu_fef0e958_239724cuda3std3__45__cpo3endE
	.align		8
        /*0020*/ 	.dword	_ZN40_INTERNAL_fe0ff794_4_k_cu_fef0e958_239724cuda3std3__45__cpo6cbeginE
	.align		8
        /*0028*/ 	.dword	_ZN40_INTERNAL_fe0ff794_4_k_cu_fef0e958_239724cuda3std3__45__cpo4cendE
	.align		8
        /*0030*/ 	.dword	_ZN40_INTERNAL_fe0ff794_4_k_cu_fef0e958_239724cuda3std3__442_GLOBAL__N__fe0ff794_4_k_cu_fef0e958_239726ignoreE
	.align		8
        /*0038*/ 	.dword	_ZN40_INTERNAL_fe0ff794_4_k_cu_fef0e958_239724cuda3std3__419piecewise_constructE
	.align		8
        /*0040*/ 	.dword	_ZN40_INTERNAL_fe0ff794_4_k_cu_fef0e958_239724cuda3std3__48in_placeE
	.align		8
        /*0048*/ 	.dword	_ZN40_INTERNAL_fe0ff794_4_k_cu_fef0e958_239724cuda3std6ranges3__45__cpo4swapE
	.align		8
        /*0050*/ 	.dword	_ZN40_INTERNAL_fe0ff794_4_k_cu_fef0e958_239724cuda3std6ranges3__45__cpo9iter_moveE
	.align		8
        /*0058*/ 	.dword	_ZN40_INTERNAL_fe0ff794_4_k_cu_fef0e958_239724cute7productE
	.align		8
        /*0060*/ 	.dword	_ZN40_INTERNAL_fe0ff794_4_k_cu_fef0e958_239724cute1_E
	.align		8
        /*0068*/ 	.dword	$str$22
	.align		8
        /*0070*/ 	.dword	$str$23


//--------------------- .text._ZN7cutlass13device_kernelINS_4gemm6kernel13GemmUniversalIN4cute5tupleIJiiiiEEENS1_10collective13CollectiveMmaINS1_34MainloopSm90TmaGmmaWarpSpecializedILi2ENS5_IJNS4_1CILi1EEESB_SB_EEENS1_35KernelTmaWarpSpecializedCooperativeEEENS5_IJNSA_ILi128EEENSA_ILi256EEESF_EEENS_6half_tENS5_IJlSB_lEEESI_NS5_IJSB_llEEENS4_8TiledMMAINS4_8MMA_AtomIJNS4_4SM904GMMA26MMA_64x256x16_F32F16F16_SSILNSO_5MajorE0ELSQ_1ELNSO_7ScaleInE1ELSR_1EEEEEENS4_6LayoutINS5_IJNSA_ILi2EEESB_SB_EEENS5_IJSB_NSA_ILi0EEESX_EEEEENS5_IJNS4_10UnderscoreES10_S10_EEEEENS4_13SM90_TMA_LOADENS4_14ComposedLayoutINS4_7SwizzleILi3ELi4ELi3EEENS4_18smem_ptr_flag_bitsILi16EEENSU_INS5_IJNSA_ILi8EEENSA_ILi64EEEEEENS5_IJS1A_SB_EEEEEEEvNS4_8identityES13_NS14_IS16_S18_NSU_INS5_IJS1A_S19_EEENS5_IJSB_S1A_EEEEEEEvS1F_EENS_8epilogue10collective6detail29Sm90TmaWarpSpecializedAdapterINS1M_15DefaultEpilogueISI_SJ_SJ_NS1L_6thread17LinearCombinationISI_Li1EffLNS1Q_9ScaleType4KindE0ELNS_15FloatRoundStyleE2ESI_EENS1_15EpilogueDefaultEEEEEvvEEEEvNT_6ParamsE --------------------------
	.section	.text._ZN7cutlass13device_kernelINS_4gemm6kernel13GemmUniversalIN4cute5tupleIJiiiiEEENS1_10collective13CollectiveMmaINS1_34MainloopSm90TmaGmmaWarpSpecializedILi2ENS5_IJNS4_1CILi1EEESB_SB_EEENS1_35KernelTmaWarpSpecializedCooperativeEEENS5_IJNSA_ILi128EEENSA_ILi256EEESF_EEENS_6half_tENS5_IJlSB_lEEESI_NS5_IJSB_llEEENS4_8TiledMMAINS4_8MMA_AtomIJNS4_4SM904GMMA26MMA_64x256x16_F32F16F16_SSILNSO_5MajorE0ELSQ_1ELNSO_7ScaleInE1ELSR_1EEEEEENS4_6LayoutINS5_IJNSA_ILi2EEESB_SB_EEENS5_IJSB_NSA_ILi0EEESX_EEEEENS5_IJNS4_10UnderscoreES10_S10_EEEEENS4_13SM90_TMA_LOADENS4_14ComposedLayoutINS4_7SwizzleILi3ELi4ELi3EEENS4_18smem_ptr_flag_bitsILi16EEENSU_INS5_IJNSA_ILi8EEENSA_ILi64EEEEEENS5_IJS1A_SB_EEEEEEEvNS4_8identityES13_NS14_IS16_S18_NSU_INS5_IJS1A_S19_EEENS5_IJSB_S1A_EEEEEEEvS1F_EENS_8epilogue10collective6detail29Sm90TmaWarpSpecializedAdapterINS1M_15DefaultEpilogueISI_SJ_SJ_NS1L_6thread17LinearCombinationISI_Li1EffLNS1Q_9ScaleType4KindE0ELNS_15FloatRoundStyleE2ESI_EENS1_15EpilogueDefaultEEEEEvvEEEEvNT_6ParamsE,"ax",@progbits
	.align	128
.text._ZN7cutlass13device_kernelINS_4gemm6kernel13GemmUniversalIN4cute5tupleIJiiiiEEENS1_10collective13CollectiveMmaINS1_34MainloopSm90TmaGmmaWarpSpecializedILi2ENS5_IJNS4_1CILi1EEESB_SB_EEENS1_35KernelTmaWarpSpecializedCooperativeEEENS5_IJNSA_ILi128EEENSA_ILi256EEESF_EEENS_6half_tENS5_IJlSB_lEEESI_NS5_IJSB_llEEENS4_8TiledMMAINS4_8MMA_AtomIJNS4_4SM904GMMA26MMA_64x256x16_F32F16F16_SSILNSO_5MajorE0ELSQ_1ELNSO_7ScaleInE1ELSR_1EEEEEENS4_6LayoutINS5_IJNSA_ILi2EEESB_SB_EEENS5_IJSB_NSA_ILi0EEESX_EEEEENS5_IJNS4_10UnderscoreES10_S10_EEEEENS4_13SM90_TMA_LOADENS4_14ComposedLayoutINS4_7SwizzleILi3ELi4ELi3EEENS4_18smem_ptr_flag_bitsILi16EEENSU_INS5_IJNSA_ILi8EEENSA_ILi64EEEEEENS5_IJS1A_SB_EEEEEEEvNS4_8identityES13_NS14_IS16_S18_NSU_INS5_IJS1A_S19_EEENS5_IJSB_S1A_EEEEEEEvS1F_EENS_8epilogue10collective6detail29Sm90TmaWarpSpecializedAdapterINS1M_15DefaultEpilogueISI_SJ_SJ_NS1L_6thread17LinearCombinationISI_Li1EffLNS1Q_9ScaleType4KindE0ELNS_15FloatRoundStyleE2ESI_EENS1_15EpilogueDefaultEEEEEvvEEEEvNT_6ParamsE:
        .type           _ZN7cutlass13device_kernelINS_4gemm6kernel13GemmUniversalIN4cute5tupleIJiiiiEEENS1_10collective13CollectiveMmaINS1_34MainloopSm90TmaGmmaWarpSpecializedILi2ENS5_IJNS4_1CILi1EEESB_SB_EEENS1_35KernelTmaWarpSpecializedCooperativeEEENS5_IJNSA_ILi128EEENSA_ILi256EEESF_EEENS_6half_tENS5_IJlSB_lEEESI_NS5_IJSB_llEEENS4_8TiledMMAINS4_8MMA_AtomIJNS4_4SM904GMMA26MMA_64x256x16_F32F16F16_SSILNSO_5MajorE0ELSQ_1ELNSO_7ScaleInE1ELSR_1EEEEEENS4_6LayoutINS5_IJNSA_ILi2EEESB_SB_EEENS5_IJSB_NSA_ILi0EEESX_EEEEENS5_IJNS4_10UnderscoreES10_S10_EEEEENS4_13SM90_TMA_LOADENS4_14ComposedLayoutINS4_7SwizzleILi3ELi4ELi3EEENS4_18smem_ptr_flag_bitsILi16EEENSU_INS5_IJNSA_ILi8EEENSA_ILi64EEEEEENS5_IJS1A_SB_EEEEEEEvNS4_8identityES13_NS14_IS16_S18_NSU_INS5_IJS1A_S19_EEENS5_IJSB_S1A_EEEEEEEvS1F_EENS_8epilogue10collective6detail29Sm90TmaWarpSpecializedAdapterINS1M_15DefaultEpilogueISI_SJ_SJ_NS1L_6thread17LinearCombinationISI_Li1EffLNS1Q_9ScaleType4KindE0ELNS_15FloatRoundStyleE2ESI_EENS1_15EpilogueDefaultEEEEEvvEEEEvNT_6ParamsE,@function
        .size           _ZN7cutlass13device_kernelINS_4gemm6kernel13GemmUniversalIN4cute5tupleIJiiiiEEENS1_10collective13CollectiveMmaINS1_34MainloopSm90TmaGmmaWarpSpecializedILi2ENS5_IJNS4_1CILi1EEESB_SB_EEENS1_35KernelTmaWarpSpecializedCooperativeEEENS5_IJNSA_ILi128EEENSA_ILi256EEESF_EEENS_6half_tENS5_IJlSB_lEEESI_NS5_IJSB_llEEENS4_8TiledMMAINS4_8MMA_AtomIJNS4_4SM904GMMA26MMA_64x256x16_F32F16F16_SSILNSO_5MajorE0ELSQ_1ELNSO_7ScaleInE1ELSR_1EEEEEENS4_6LayoutINS5_IJNSA_ILi2EEESB_SB_EEENS5_IJSB_NSA_ILi0EEESX_EEEEENS5_IJNS4_10UnderscoreES10_S10_EEEEENS4_13SM90_TMA_LOADENS4_14ComposedLayoutINS4_7SwizzleILi3ELi4ELi3EEENS4_18smem_ptr_flag_bitsILi16EEENSU_INS5_IJNSA_ILi8EEENSA_ILi64EEEEEENS5_IJS1A_SB_EEEEEEEvNS4_8identityES13_NS14_IS16_S18_NSU_INS5_IJS1A_S19_EEENS5_IJSB_S1A_EEEEEEEvS1F_EENS_8epilogue10collective6detail29Sm90TmaWarpSpecializedAdapterINS1M_15DefaultEpilogueISI_SJ_SJ_NS1L_6thread17LinearCombinationISI_Li1EffLNS1Q_9ScaleType4KindE0ELNS_15FloatRoundStyleE2ESI_EENS1_15EpilogueDefaultEEEEEvvEEEEvNT_6ParamsE,(.L_x_318 - _ZN7cutlass13device_kernelINS_4gemm6kernel13GemmUniversalIN4cute5tupleIJiiiiEEENS1_10collective13CollectiveMmaINS1_34MainloopSm90TmaGmmaWarpSpecializedILi2ENS5_IJNS4_1CILi1EEESB_SB_EEENS1_35KernelTmaWarpSpecializedCooperativeEEENS5_IJNSA_ILi128EEENSA_ILi256EEESF_EEENS_6half_tENS5_IJlSB_lEEESI_NS5_IJSB_llEEENS4_8TiledMMAINS4_8MMA_AtomIJNS4_4SM904GMMA26MMA_64x256x16_F32F16F16_SSILNSO_5MajorE0ELSQ_1ELNSO_7ScaleInE1ELSR_1EEEEEENS4_6LayoutINS5_IJNSA_ILi2EEESB_SB_EEENS5_IJSB_NSA_ILi0EEESX_EEEEENS5_IJNS4_10UnderscoreES10_S10_EEEEENS4_13SM90_TMA_LOADENS4_14ComposedLayoutINS4_7SwizzleILi3ELi4ELi3EEENS4_18smem_ptr_flag_bitsILi16EEENSU_INS5_IJNSA_ILi8EEENSA_ILi64EEEEEENS5_IJS1A_SB_EEEEEEEvNS4_8identityES13_NS14_IS16_S18_NSU_INS5_IJS1A_S19_EEENS5_IJSB_S1A_EEEEEEEvS1F_EENS_8epilogue10collective6detail29Sm90TmaWarpSpecializedAdapterINS1M_15DefaultEpilogueISI_SJ_SJ_NS1L_6thread17LinearCombinationISI_Li1EffLNS1Q_9ScaleType4KindE0ELNS_15FloatRoundStyleE2ESI_EENS1_15EpilogueDefaultEEEEEvvEEEEvNT_6ParamsE)
        .other          _ZN7cutlass13device_kernelINS_4gemm6kernel13GemmUniversalIN4cute5tupleIJiiiiEEENS1_10collective13CollectiveMmaINS1_34MainloopSm90TmaGmmaWarpSpecializedILi2ENS5_IJNS4_1CILi1EEESB_SB_EEENS1_35KernelTmaWarpSpecializedCooperativeEEENS5_IJNSA_ILi128EEENSA_ILi256EEESF_EEENS_6half_tENS5_IJlSB_lEEESI_NS5_IJSB_llEEENS4_8TiledMMAINS4_8MMA_AtomIJNS4_4SM904GMMA26MMA_64x256x16_F32F16F16_SSILNSO_5MajorE0ELSQ_1ELNSO_7ScaleInE1ELSR_1EEEEEENS4_6LayoutINS5_IJNSA_ILi2EEESB_SB_EEENS5_IJSB_NSA_ILi0EEESX_EEEEENS5_IJNS4_10UnderscoreES10_S10_EEEEENS4_13SM90_TMA_LOADENS4_14ComposedLayoutINS4_7SwizzleILi3ELi4ELi3EEENS4_18smem_ptr_flag_bitsILi16EEENSU_INS5_IJNSA_ILi8EEENSA_ILi64EEEEEENS5_IJS1A_SB_EEEEEEEvNS4_8identityES13_NS14_IS16_S18_NSU_INS5_IJS1A_S19_EEENS5_IJSB_S1A_EEEEEEEvS1F_EENS_8epilogue10collective6detail29Sm90TmaWarpSpecializedAdapterINS1M_15DefaultEpilogueISI_SJ_SJ_NS1L_6thread17LinearCombinationISI_Li1EffLNS1Q_9ScaleType4KindE0ELNS_15FloatRoundStyleE2ESI_EENS1_15EpilogueDefaultEEEEEvvEEEEvNT_6ParamsE,@"STO_CUDA_ENTRY STV_DEFAULT"
_ZN7cutlass13device_kernelINS_4gemm6kernel13GemmUniversalIN4cute5tupleIJiiiiEEENS1_10collective13CollectiveMmaINS1_34MainloopSm90TmaGmmaWarpSpecializedILi2ENS5_IJNS4_1CILi1EEESB_SB_EEENS1_35KernelTmaWarpSpecializedCooperativeEEENS5_IJNSA_ILi128EEENSA_ILi256EEESF_EEENS_6half_tENS5_IJlSB_lEEESI_NS5_IJSB_llEEENS4_8TiledMMAINS4_8MMA_AtomIJNS4_4SM904GMMA26MMA_64x256x16_F32F16F16_SSILNSO_5MajorE0ELSQ_1ELNSO_7ScaleInE1ELSR_1EEEEEENS4_6LayoutINS5_IJNSA_ILi2EEESB_SB_EEENS5_IJSB_NSA_ILi0EEESX_EEEEENS5_IJNS4_10UnderscoreES10_S10_EEEEENS4_13SM90_TMA_LOADENS4_14ComposedLayoutINS4_7SwizzleILi3ELi4ELi3EEENS4_18smem_ptr_flag_bitsILi16EEENSU_INS5_IJNSA_ILi8EEENSA_ILi64EEEEEENS5_IJS1A_SB_EEEEEEEvNS4_8identityES13_NS14_IS16_S18_NSU_INS5_IJS1A_S19_EEENS5_IJSB_S1A_EEEEEEEvS1F_EENS_8epilogue10collective6detail29Sm90TmaWarpSpecializedAdapterINS1M_15DefaultEpilogueISI_SJ_SJ_NS1L_6thread17LinearCombinationISI_Li1EffLNS1Q_9ScaleType4KindE0ELNS_15FloatRoundStyleE2ESI_EENS1_15EpilogueDefaultEEEEEvvEEEEvNT_6ParamsE:
[----:B------:R-:W0:Y:S01]  /*0000*/  LDC R1, c[0x0][0x28] ;  /* 0x00000a00ff017b82 */ /* 0x000e220000000800 */
[----:B------:R-:W1:Y:S01]  /*0010*/  S2R R18, SR_TID.X ;  /* 0x0000000000127919 */ /* 0x000e620000002100 */
[----:B------:R-:W-:Y:S01]  /*0020*/  ELECT P0, URZ, PT ;  /* 0x00000000003f782f */ /* 0x000fe20003800000 */
[----:B------:R-:W-:Y:S01]  /*0030*/  BSSY B0, `(.L_x_0) ;  /* 0x000000f000007945 */ /* 0x000fe20003800000 */
[--C-:B-1----:R-:W-:Y:S02]  /*0040*/  SHF.R.U32.HI R0, RZ, 0x5, R18.reuse ;  /* 0x00000005ff007819 */ /* 0x102fe40000011612 */
[----:B------:R-:W-:-:S03]  /*0050*/  SHF.R.U32.HI R22, RZ, 0x7, R18 ;  /* 0x00000007ff167819 */ /* 0x000fc60000011612 */
[----:B------:R-:W1:Y:S04]  /*0060*/  SHFL.IDX PT, R5, R0, RZ, 0x1f ;  /* 0x00001fff00057589 */ /* 0x000e6800000e0000 */
[----:B------:R2:W3:Y:S01]  /*0070*/  SHFL.IDX PT, R8, R22, RZ, 0x1f ;  /* 0x00001fff16087589 */ /* 0x0004e200000e0000 */
[----:B-1----:R-:W-:-:S13]  /*0080*/  ISETP.NE.OR P0, PT, R5, RZ, !P0 ;  /* 0x000000ff0500720c */ /* 0x002fda0004705670 */
[----:B0-23--:R-:W-:Y:S05]  /*0090*/  @P0 BRA `(.L_x_1) ;  /* 0x0000000000200947 */ /* 0x00dfea0003800000 */
[----:B------:R-:W-:Y:S02]  /*00a0*/  ULDC.64 UR4, c[0x0][0x198] ;  /* 0x0000660000047ab9 */ /* 0x000fe40000000a00 */
[----:B------:R-:W-:Y:S02]  /*00b0*/  UIADD3 UR6, UP0, UR4, 0xf0, URZ ;  /* 0x000000f004067890 */ /* 0x000fe4000ff1e03f */
[----:B------:R-:W-:Y:S02]  /*00c0*/  UIADD3 UR4, UP1, UR4, 0x1f0, URZ ;  /* 0x000001f004047890 */ /* 0x000fe4000ff3e03f */
[----:B------:R-:W-:Y:S02]  /*00d0*/  UIADD3.X UR7, URZ, UR5, URZ, UP0, !UPT ;  /* 0x000000053f077290 */ /* 0x000fe400087fe43f */
[----:B------:R-:W-:-:S07]  /*00e0*/  UIADD3.X UR5, URZ, UR5, URZ, UP1, !UPT ;  /* 0x000000053f057290 */ /* 0x000fce0008ffe43f */
[----:B------:R0:W-:Y:S02]  /*00f0*/  UTMACCTL.PF [UR6] ;  /* 0x00000000060079b9 */ /* 0x0001e40008040000 */
[----:B------:R0:W-:Y:S02]  /*0100*/  UTMACCTL.PF [UR4] ;  /* 0x00000000040079b9 */ /* 0x0001e40008040000 */
[----:B0-----:R-:W-:Y:S01]  /*0110*/  NOP ;  /* 0x0000000000007918 */ /* 0x001fe20000000000 */
.L_x_1:
[----:B------:R-:W-:Y:S05]  /*0120*/  BSYNC B0 ;  /* 0x0000000000007941 */ /* 0x000fea0003800000 */
.L_x_0:
[----:B------:R-:W0:Y:S02]  /*0130*/  SHFL.IDX PT, R2, R0, RZ, 0x1f ;  /* 0x00001fff00027589 */ /* 0x000e2400000e0000 */
[----:B0-----:R-:W-:-:S13]  /*0140*/  ISETP.NE.AND P0, PT, R2, RZ, PT ;  /* 0x000000ff0200720c */ /* 0x001fda0003f05270 */
[----:B------:R-:W-:Y:S05]  /*0150*/  @P0 BRA `(.L_x_2) ;  /* 0x0000000000480947 */ /* 0x000fea0003800000 */
[----:B------:R-:W0:Y:S01]  /*0160*/  S2UR UR8, SR_CgaCtaId ;  /* 0x00000000000879c3 */ /* 0x000e220000008800 */
[----:B------:R-:W-:Y:S01]  /*0170*/  UMOV UR4, 0x400 ;  /* 0x0000040000047882 */ /* 0x000fe20000000000 */
[----:B------:R-:W-:Y:S01]  /*0180*/  UMOV UR5, 0x1 ;  /* 0x0000000100057882 */ /* 0x000fe20000000000 */
[----:B------:R-:W-:Y:S01]  /*0190*/  UMOV UR6, 0x100 ;  /* 0x0000010000067882 */ /* 0x000fe20000000000 */
[----:B------:R-:W-:Y:S01]  /*01a0*/  ELECT P0, URZ, PT ;  /* 0x00000000003f782f */ /* 0x000fe20003800000 */
[----:B------:R-:W-:-:S04]  /*01b0*/  UIADD3 UR6, -UR6, 0x100000, URZ ;  /* 0x0010000006067890 */ /* 0x000fc8000fffe13f */
[----:B------:R-:W-:Y:S02]  /*01c0*/  USHF.L.U32 UR7, UR6, 0xb, URZ ;  /* 0x0000000b06077899 */ /* 0x000fe4000800063f */
[----:B------:R-:W-:Y:S02]  /*01d0*/  USHF.L.U32 UR6, UR6, 0x1, URZ ;  /* 0x0000000106067899 */ /* 0x000fe4000800063f */
[----:B0-----:R-:W-:Y:S02]  /*01e0*/  ULEA UR8, UR8, UR4, 0x18 ;  /* 0x0000000408087291 */ /* 0x001fe4000f8ec03f */
[----:B------:R-:W-:-:S04]  /*01f0*/  UIADD3 UR4, -UR5, 0x100000, URZ ;  /* 0x0010000005047890 */ /* 0x000fc8000fffe13f */
[----:B------:R-:W-:Y:S02]  /*0200*/  USHF.L.U32 UR5, UR4, 0xb, URZ ;  /* 0x0000000b04057899 */ /* 0x000fe4000800063f */
[----:B------:R-:W-:Y:S01]  /*0210*/  USHF.L.U32 UR4, UR4, 0x1, URZ ;  /* 0x0000000104047899 */ /* 0x000fe2000800063f */
[----:B------:R-:W0:Y:S11]  /*0220*/  FENCE.VIEW.ASYNC.S ;  /* 0x00000000000073c6 */ /* 0x000e360000000000 */
[----:B0-----:R0:W1:Y:S01]  /*0230*/  SYNCS.EXCH.64 URZ, [UR8], UR4 ;  /* 0x00000004083f75b2 */ /* 0x0010620008000100 */
[----:B------:R0:W2:Y:S01]  /*0240*/  SYNCS.EXCH.64 URZ, [UR8+0x10], UR6 ;  /* 0x00001006083f75b2 */ /* 0x0000a20008000100 */
[----:B------:R0:W3:Y:S01]  /*0250*/  SYNCS.EXCH.64 URZ, [UR8+0x8], UR4 ;  /* 0x00000804083f75b2 */ /* 0x0000e20008000100 */
[----:B------:R0:W4:Y:S01]  /*0260*/  SYNCS.EXCH.64 URZ, [UR8+0x18], UR6 ;  /* 0x00001806083f75b2 */ /* 0x0001220008000100 */
[----:B------:R-:W-:Y:S01]  /*0270*/  NOP ;  /* 0x0000000000007918 */ /* 0x000fe20000000000 */
.L_x_2:
[----:B------:R-:W5:Y:S01]  /*0280*/  SHFL.IDX PT, R0, R0, RZ, 0x1f ;  /* 0x00001fff00007589 */ /* 0x000f6200000e0000 */
[----:B------:R-:W-:Y:S01]  /*0290*/  ELECT P0, URZ, PT ;  /* 0x00000000003f782f */ /* 0x000fe20003800000 */
[----:B------:R-:W1:Y:S01]  /*02a0*/  LDC R2, c[0x0][0x65c] ;  /* 0x00019700ff027b82 */ /* 0x000e620000000800 */
[----:B------:R-:W-:Y:S01]  /*02b0*/  SHF.R.S32.HI R6, RZ, 0x1f, R5 ;  /* 0x0000001fff067819 */ /* 0x000fe20000011405 */
[----:B------:R-:W2:Y:S01]  /*02c0*/  S2R R3, SR_CTAID.Y ;  /* 0x0000000000037919 */ /* 0x000ea20000002600 */
[----:B0-----:R-:W-:Y:S01]  /*02d0*/  UMOV UR4, 0x20 ;  /* 0x0000002000047882 */ /* 0x001fe20000000000 */
[----:B------:R-:W-:Y:S01]  /*02e0*/  ISETP.NE.AND P2, PT, R8, RZ, PT ;  /* 0x000000ff0800720c */ /* 0x000fe20003f45270 */
[----:B------:R-:W-:Y:S01]  /*02f0*/  NOP ;  /* 0x0000000000007918 */ /* 0x000fe20000000000 */
[----:B------:R-:W0:Y:S01]  /*0300*/  S2R R4, SR_CTAID.X ;  /* 0x0000000000047919 */ /* 0x000e220000002500 */
[----:B------:R-:W-:Y:S01]  /*0310*/  LEA.HI R6, R6, R5, RZ, 0x2 ;  /* 0x0000000506067211 */ /* 0x000fe200078f10ff */
[----:B------:R-:W-:Y:S01]  /*0320*/  NOP ;  /* 0x0000000000007918 */ /* 0x000fe20000000000 */
[----:B-----5:R-:W-:-:S02]  /*0330*/  ISETP.NE.OR P0, PT, R0, RZ, !P0 ;  /* 0x000000ff0000720c */ /* 0x020fc40004705670 */
[----:B-1----:R-:W-:-:S04]  /*0340*/  ISETP.NE.AND P3, PT, R2, 0x1, PT ;  /* 0x000000010200780c */ /* 0x002fc80003f65270 */
[----:B------:R-:W-:Y:S02]  /*0350*/  P2R R0, PR, RZ, 0x8 ;  /* 0x00000008ff007803 */ /* 0x000fe40000000000 */
[----:B------:R-:W-:-:S05]  /*0360*/  LOP3.LUT R0, R6, 0xfffffffc, RZ, 0xc0, !PT ;  /* 0xfffffffc06007812 */ /* 0x000fca00078ec0ff */
[----:B------:R-:W-:Y:S01]  /*0370*/  VOTEU.ALL UP0, P0 ;  /* 0x00000000003f7886 */ /* 0x000fe20000000000 */
[----:B------:R-:W-:Y:S01]  /*0380*/  IMAD.IADD R0, R5, 0x1, -R0 ;  /* 0x0000000105007824 */ /* 0x000fe200078e0a00 */
[----:B------:R-:W0:Y:S01]  /*0390*/  @P3 LDC R17, c[0x0][0x10] ;  /* 0x00000400ff113b82 */ /* 0x000e220000000800 */
[----:B------:R-:W-:Y:S01]  /*03a0*/  VOTEU.ALL UP1, P0 ;  /* 0x00000000003f7886 */ /* 0x000fe20000020000 */
[----:B--2---:R-:W-:Y:S01]  /*03b0*/  @P3 IMAD.MOV.U32 R6, RZ, RZ, R3 ;  /* 0x000000ffff063224 */ /* 0x004fe200078e0003 */
[----:B------:R-:W-:Y:S01]  /*03c0*/  @!UP0 UMOV UR6, 0x400 ;  /* 0x0000040000068882 */ /* 0x000fe20000000000 */
[----:B------:R-:W-:-:S04]  /*03d0*/  @!UP0 UIADD3 UR4, -UR4, 0x100000, URZ ;  /* 0x0010000004048890 */ /* 0x000fc8000fffe13f */
[----:B------:R-:W-:Y:S02]  /*03e0*/  @!UP0 USHF.L.U32 UR5, UR4, 0xb, URZ ;  /* 0x0000000b04058899 */ /* 0x000fe4000800063f */
[----:B------:R-:W-:Y:S01]  /*03f0*/  @!UP0 USHF.L.U32 UR4, UR4, 0x1, URZ ;  /* 0x0000000104048899 */ /* 0x000fe2000800063f */
[----:B------:R-:W-:Y:S02]  /*0400*/  @P3 IMAD.MOV.U32 R7, RZ, RZ, RZ ;  /* 0x000000ffff073224 */ /* 0x000fe400078e00ff */
[----:B------:R-:W-:Y:S01]  /*0410*/  IMAD.MOV.U32 R5, RZ, RZ, RZ ;  /* 0x000000ffff057224 */ /* 0x000fe200078e00ff */
[----:B------:R-:W1:Y:S01]  /*0420*/  @!UP0 S2UR UR7, SR_CgaCtaId ;  /* 0x00000000000789c3 */ /* 0x000e620000008800 */
[----:B------:R-:W-:-:S07]  /*0430*/  @P3 IMAD.MOV.U32 R11, RZ, RZ, RZ ;  /* 0x000000ffff0b3224 */ /* 0x000fce00078e00ff */
[----:B------:R-:W2:Y:S01]  /*0440*/  @!P3 LDC R9, c[0x0][0xc] ;  /* 0x00000300ff09bb82 */ /* 0x000ea20000000800 */
[----:B0-----:R-:W-:-:S04]  /*0450*/  @P3 IMAD.WIDE.U32 R16, R4, R17, R6 ;  /* 0x0000001104103225 */ /* 0x001fc800078e0006 */
[----:B------:R-:W-:Y:S01]  /*0460*/  @P3 IMAD.IADD R17, R17, 0x1, R11 ;  /* 0x0000000111113824 */ /* 0x000fe200078e020b */
[----:B-1----:R-:W-:Y:S01]  /*0470*/  @!UP0 ULEA UR6, UR7, UR6, 0x18 ;  /* 0x0000000607068291 */ /* 0x002fe2000f8ec03f */
[----:B------:R-:W-:Y:S01]  /*0480*/  VOTEU.ALL UP0, P0 ;  /* 0x00000000003f7886 */ /* 0x000fe20000000000 */
[----:B------:R-:W-:-:S04]  /*0490*/  ISETP.NE.AND P0, PT, R0, 0x3, PT ;  /* 0x000000030000780c */ /* 0x000fc80003f05270 */
[----:B------:R-:W-:Y:S01]  /*04a0*/  ISETP.EQ.OR P0, PT, R0, RZ, !P0 ;  /* 0x000000ff0000720c */ /* 0x000fe20004702670 */
[----:B--2---:R-:W-:-:S03]  /*04b0*/  @!P3 IMAD.WIDE.U32 R6, R9, R3, R4 ;  /* 0x000000030906b225 */ /* 0x004fc600078e0004 */
[C---:B------:R-:W-:Y:S01]  /*04c0*/  ISETP.EQ.AND P0, PT, R8.reuse, RZ, P0 ;  /* 0x000000ff0800720c */ /* 0x040fe20000702270 */
[----:B------:R-:W-:Y:S01]  /*04d0*/  VIADD R8, R8, 0xffffffff ;  /* 0xffffffff08087836 */ /* 0x000fe20000000000 */
[----:B------:R-:W0:Y:S02]  /*04e0*/  FENCE.VIEW.ASYNC.S ;  /* 0x00000000000073c6 */ /* 0x000e240000000000 */
[----:B0-----:R0:W3:Y:S01]  /*04f0*/  @!UP0 SYNCS.EXCH.64 URZ, [UR6+0x30], UR4 ;  /* 0x00003004063f85b2 */ /* 0x0010e20008000100 */
[----:B------:R-:W-:Y:S01]  /*0500*/  @!P3 IMAD.MOV.U32 R16, RZ, RZ, R6 ;  /* 0x000000ffff10b224 */ /* 0x000fe200078e0006 */
[----:B------:R-:W-:Y:S01]  /*0510*/  SEL R19, RZ, 0x1, !P0 ;  /* 0x00000001ff137807 */ /* 0x000fe20004000000 */
[----:B------:R-:W-:Y:S01]  /*0520*/  @!P3 IMAD.MOV.U32 R17, RZ, RZ, R7 ;  /* 0x000000ffff11b224 */ /* 0x000fe200078e0007 */
[----:B------:R-:W-:-:S04]  /*0530*/  ISETP.GE.U32.AND P1, PT, R8, 0x2, PT ;  /* 0x000000020800780c */ /* 0x000fc80003f26070 */
[----:B------:R-:W-:Y:S01]  /*0540*/  SEL R19, R19, 0x2, P1 ;  /* 0x0000000213137807 */ /* 0x000fe20000800000 */
[----:B------:R0:W3:Y:S01]  /*0550*/  @!UP1 SYNCS.EXCH.64 URZ, [UR6+0x38], UR4 ;  /* 0x00003804063f95b2 */ /* 0x0000e20008000100 */
[----:B------:R-:W-:Y:S01]  /*0560*/  NOP ;  /* 0x0000000000007918 */ /* 0x000fe20000000000 */
[----:B---34-:R-:W-:Y:S06]  /*0570*/  BAR.SYNC.DEFER_BLOCKING 0x0 ;  /* 0x0000000000007b1d */ /* 0x018fec0000010000 */
[----:B------:R-:W-:Y:S05]  /*0580*/  @!P2 BRA `(.L_x_3) ;  /* 0x0000009c0068a947 */ /* 0x000fea0003800000 */
[----:B------:R-:W-:-:S13]  /*0590*/  ISETP.GT.U32.AND P0, PT, R8, 0x1, PT ;  /* 0x000000010800780c */ /* 0x000fda0003f04070 */
[----:B0-----:R-:W-:Y:S05]  /*05a0*/  @P0 EXIT ;  /* 0x000000000000094d */ /* 0x001fea0003800000 */
[----:B------:R-:W-:Y:S01]  /*05b0*/  ULDC.64 UR4, c[0x0][0x650] ;  /* 0x0001940000047ab9 */ /* 0x000fe20000000a00 */
[----:B------:R-:W-:Y:S01]  /*05c0*/  PRMT R0, RZ, 0x7610, R0 ;  /* 0x00007610ff007816 */ /* 0x000fe20000000000 */
[----:B------:R-:W-:Y:S01]  /*05d0*/  IMAD.MOV.U32 R153, RZ, RZ, -0x1 ;  /* 0xffffffffff997424 */ /* 0x000fe200078e00ff */
[----:B------:R-:W-:Y:S01]  /*05e0*/  ISETP.GE.U32.AND P0, PT, R16, UR4, PT ;  /* 0x0000000410007c0c */ /* 0x000fe2000bf06070 */
[----:B------:R-:W-:Y:S02]  /*05f0*/  IMAD.MOV.U32 R152, RZ, RZ, -0x1 ;  /* 0xffffffffff987424 */ /* 0x000fe400078e00ff */
[----:B------:R-:W-:Y:S01]  /*0600*/  IMAD.MOV.U32 R23, RZ, RZ, -0x1 ;  /* 0xffffffffff177424 */ /* 0x000fe200078e00ff */
[----:B------:R-:W-:-:S13]  /*0610*/  ISETP.GE.U32.AND.EX P0, PT, R17, UR5, PT, P0 ;  /* 0x0000000511007c0c */ /* 0x000fda000bf06100 */
[----:B------:R-:W-:Y:S05]  /*0620*/  @P0 BRA `(.L_x_4) ;  /* 0x0000000400540947 */ /* 0x000fea0003800000 */
[----:B------:R-:W0:Y:S01]  /*0630*/  LDC.64 R14, c[0x0][0x628] ;  /* 0x00018a00ff0e7b82 */ /* 0x000e220000000a00 */
[----:B------:R-:W-:Y:S02]  /*0640*/  IMAD.MOV.U32 R6, RZ, RZ, R16 ;  /* 0x000000ffff067224 */ /* 0x000fe400078e0010 */
[----:B------:R-:W-:-:S05]  /*0650*/  IMAD.MOV.U32 R7, RZ, RZ, R17 ;  /* 0x000000ffff077224 */ /* 0x000fca00078e0011 */
[----:B------:R-:W1:Y:S08]  /*0660*/  LDC R0, c[0x0][0x630] ;  /* 0x00018c00ff007b82 */ /* 0x000e700000000800 */
[----:B------:R-:W2:Y:S01]  /*0670*/  LDC.64 R20, c[0x0][0x620] ;  /* 0x00018800ff147b82 */ /* 0x000ea20000000a00 */
[----:B0-----:R-:W-:-:S04]  /*0680*/  ISETP.NE.U32.AND P0, PT, R14, RZ, PT ;  /* 0x000000ff0e00720c */ /* 0x001fc80003f05070 */
[----:B------:R-:W-:-:S13]  /*0690*/  ISETP.NE.AND.EX P0, PT, R15, RZ, PT, P0 ;  /* 0x000000ff0f00720c */ /* 0x000fda0003f05300 */
[----:B-12---:R-:W-:Y:S05]  /*06a0*/  @!P0 BRA `(.L_x_5) ;  /* 0x0000000000288947 */ /* 0x006fea0003800000 */
[----:B------:R-:W0:Y:S02]  /*06b0*/  LDC R11, c[0x0][0x634] ;  /* 0x00018d00ff0b7b82 */ /* 0x000e240000000800 */
[----:B0-----:R-:W-:-:S05]  /*06c0*/  IADD3 R11, P0, R16, R11, RZ ;  /* 0x0000000b100b7210 */ /* 0x001fca0007f1e0ff */
[----:B------:R-:W-:-:S04]  /*06d0*/  IMAD.X R13, RZ, RZ, R17, P0 ;  /* 0x000000ffff0d7224 */ /* 0x000fc800000e0611 */
[----:B------:R-:W-:-:S04]  /*06e0*/  IMAD.WIDE.U32 R6, R13, R14, RZ ;  /* 0x0000000e0d067225 */ /* 0x000fc800078e00ff */
[----:B------:R-:W-:-:S04]  /*06f0*/  IMAD.WIDE.U32 R8, P0, R11, R15, R6 ;  /* 0x0000000f0b087225 */ /* 0x000fc80007800006 */
[----:B------:R-:W-:-:S04]  /*0700*/  IMAD.WIDE.U32 R6, R11, R14, RZ ;  /* 0x0000000e0b067225 */ /* 0x000fc800078e00ff */
[----:B------:R-:W-:Y:S01]  /*0710*/  IMAD.X R11, RZ, RZ, RZ, P0 ;  /* 0x000000ffff0b7224 */ /* 0x000fe200000e06ff */
[----:B------:R-:W-:Y:S01]  /*0720*/  IADD3 RZ, P0, R7, R8, RZ ;  /* 0x0000000807ff7210 */ /* 0x000fe20007f1e0ff */
[----:B------:R-:W-:-:S04]  /*0730*/  IMAD.MOV.U32 R10, RZ, RZ, R9 ;  /* 0x000000ffff0a7224 */ /* 0x000fc800078e0009 */
[----:B------:R-:W-:-:S08]  /*0740*/  IMAD.WIDE.U32.X R6, R13, R15, R10, P0 ;  /* 0x0000000f0d067225 */ /* 0x000fd000000e040a */
.L_x_5:
[-CC-:B------:R-:W-:Y:S01]  /*0750*/  SHF.R.U64 R23, R6, R0.reuse, R7.reuse ;  /* 0x0000000006177219 */ /* 0x180fe20000001207 */
[----:B------:R-:W0:Y:S01]  /*0760*/  LDC R10, c[0x0][0x618] ;  /* 0x00018600ff0a7b82 */ /* 0x000e220000000800 */
[----:B------:R-:W-:Y:S01]  /*0770*/  SHF.R.U32.HI R5, RZ, R0, R7 ;  /* 0x00000000ff057219 */ /* 0x000fe20000011607 */
[----:B------:R-:W-:Y:S01]  /*0780*/  ULDC UR4, c[0x0][0x150] ;  /* 0x0000540000047ab9 */ /* 0x000fe20000000800 */
[----:B------:R-:W-:Y:S02]  /*0790*/  IADD3 R9, P0, RZ, -R23, RZ ;  /* 0x80000017ff097210 */ /* 0x000fe40007f1e0ff */
[----:B------:R-:W-:-:S03]  /*07a0*/  I2FP.F32.U32 R0, R4 ;  /* 0x0000000400007245 */ /* 0x000fc60000201000 */
[----:B------:R-:W1:Y:S01]  /*07b0*/  LDC.64 R28, c[0x0][0x640] ;  /* 0x00019000ff1c7b82 */ /* 0x000e620000000a00 */
[----:B------:R-:W-:Y:S02]  /*07c0*/  IMAD.X R11, RZ, RZ, ~R5, P0 ;  /* 0x000000ffff0b7224 */ /* 0x000fe400000e0e05 */
[----:B------:R-:W-:Y:S01]  /*07d0*/  FMUL R0, R0, UR4 ;  /* 0x0000000400007c20 */ /* 0x000fe20008400000 */
[----:B------:R-:W-:Y:S01]  /*07e0*/  IMAD.WIDE.U32 R6, R9, R20, R16 ;  /* 0x0000001409067225 */ /* 0x000fe200078e0010 */
[----:B------:R-:W-:-:S03]  /*07f0*/  ULDC UR4, c[0x0][0x154] ;  /* 0x0000550000047ab9 */ /* 0x000fc60000000800 */
[----:B------:R-:W-:Y:S01]  /*0800*/  IMAD R8, R11, R20, RZ ;  /* 0x000000140b087224 */ /* 0x000fe200078e02ff */
[----:B------:R-:W2:Y:S01]  /*0810*/  LDC R5, c[0x0][0x144] ;  /* 0x00005100ff057b82 */ /* 0x000ea20000000800 */
[----:B------:R-:W3:Y:S02]  /*0820*/  F2I.U32.TRUNC.NTZ R0, R0 ;  /* 0x0000000000007305 */ /* 0x000ee4000020f000 */
[----:B------:R-:W-:-:S04]  /*0830*/  IMAD R9, R9, R21, R8 ;  /* 0x0000001509097224 */ /* 0x000fc800078e0208 */
[----:B------:R-:W-:Y:S01]  /*0840*/  IMAD.IADD R7, R7, 0x1, R9 ;  /* 0x0000000107077824 */ /* 0x000fe200078e0209 */
[----:B------:R-:W4:Y:S01]  /*0850*/  LDC R12, c[0x0][0x608] ;  /* 0x00018200ff0c7b82 */ /* 0x000f220000000800 */
[----:B------:R-:W-:-:S03]  /*0860*/  IMAD.MOV.U32 R9, RZ, RZ, -0x1 ;  /* 0xffffffffff097424 */ /* 0x000fc600078e00ff */
[-CC-:B0-----:R-:W-:Y:S02]  /*0870*/  SHF.R.U64 R20, R6, R10.reuse, R7.reuse ;  /* 0x0000000a06147219 */ /* 0x181fe40000001207 */
[----:B------:R-:W-:Y:S02]  /*0880*/  I2FP.F32.U32 R6, R3 ;  /* 0x0000000300067245 */ /* 0x000fe40000201000 */
[----:B------:R-:W0:Y:S01]  /*0890*/  LDC R26, c[0x0][0x658] ;  /* 0x00019600ff1a7b82 */ /* 0x000e220000000800 */
[----:B-1----:R-:W-:Y:S01]  /*08a0*/  ISETP.NE.U32.AND P0, PT, R28, RZ, PT ;  /* 0x000000ff1c00720c */ /* 0x002fe20003f05070 */
[----:B---3--:R-:W-:Y:S01]  /*08b0*/  IMAD.MOV R8, RZ, RZ, -R0 ;  /* 0x000000ffff087224 */ /* 0x008fe200078e0a00 */
[----:B------:R-:W-:Y:S01]  /*08c0*/  SHF.R.U32.HI R7, RZ, R10, R7 ;  /* 0x0000000aff077219 */ /* 0x000fe20000011607 */
[----:B------:R-:W-:Y:S01]  /*08d0*/  FMUL R6, R6, UR4 ;  /* 0x0000000406067c20 */ /* 0x000fe20008400000 */
[----:B------:R-:W-:-:S03]  /*08e0*/  ISETP.NE.AND.EX P0, PT, R29, RZ, PT, P0 ;  /* 0x000000ff1d00720c */ /* 0x000fc60003f05300 */
[----:B------:R-:W1:Y:S01]  /*08f0*/  LDC R14, c[0x0][0x148] ;  /* 0x00005200ff0e7b82 */ /* 0x000e620000000800 */
[----:B--2---:R-:W-:-:S07]  /*0900*/  IMAD R0, R5, R8, R4 ;  /* 0x0000000805007224 */ /* 0x004fce00078e0204 */
[----:B------:R-:W2:Y:S01]  /*0910*/  LDC R24, c[0x0][0x600] ;  /* 0x00018000ff187b82 */ /* 0x000ea20000000800 */
[-CC-:B----4-:R-:W-:Y:S02]  /*0920*/  SHF.R.U64 R30, R20, R12.reuse, R7.reuse ;  /* 0x0000000c141e7219 */ /* 0x190fe40000001207 */
[----:B------:R-:W-:Y:S01]  /*0930*/  SHF.R.U32.HI R5, RZ, R12, R7 ;  /* 0x0000000cff057219 */ /* 0x000fe20000011607 */
[----:B------:R-:W-:Y:S01]  /*0940*/  IMAD.MOV.U32 R7, RZ, RZ, 0x1 ;  /* 0x00000001ff077424 */ /* 0x000fe200078e00ff */
[----:B------:R3:W4:Y:S03]  /*0950*/  F2I.U32.TRUNC.NTZ R12, R6 ;  /* 0x00000006000c7305 */ /* 0x000726000020f000 */
[----:B------:R-:W1:Y:S01]  /*0960*/  LDC R15, c[0x0][0x648] ;  /* 0x00019200ff0f7b82 */ /* 0x000e620000000800 */
[-C--:B0-----:R-:W-:Y:S02]  /*0970*/  SHF.L.U32 R4, R9, R26.reuse, RZ ;  /* 0x0000001a09047219 */ /* 0x081fe400000006ff */
[----:B------:R-:W-:-:S02]  /*0980*/  SHF.R.U64 R32, R30, R26, R5 ;  /* 0x0000001a1e207219 */ /* 0x000fc40000001205 */
[----:B------:R-:W-:Y:S02]  /*0990*/  LOP3.LUT R11, RZ, R4, RZ, 0x33, !PT ;  /* 0x00000004ff0b7212 */ /* 0x000fe400078e33ff */
[-C--:B------:R-:W-:Y:S01]  /*09a0*/  SHF.R.U32.HI R5, RZ, R26.reuse, R5 ;  /* 0x0000001aff057219 */ /* 0x080fe20000011605 */
[----:B------:R-:W0:Y:S01]  /*09b0*/  LDC R21, c[0x0][0x638] ;  /* 0x00018e00ff157b82 */ /* 0x000e220000000800 */
[----:B------:R-:W-:Y:S01]  /*09c0*/  SHF.L.U32 R10, R7, R26, RZ ;  /* 0x0000001a070a7219 */ /* 0x000fe200000006ff */
[----:B------:R-:W-:-:S06]  /*09d0*/  IMAD.MOV.U32 R4, RZ, RZ, R32 ;  /* 0x000000ffff047224 */ /* 0x000fcc00078e0020 */
[----:B------:R-:W0:Y:S01]  /*09e0*/  LDC R153, c[0x0][0x610] ;  /* 0x00018400ff997b82 */ /* 0x000e220000000800 */
[----:B---34-:R-:W-:Y:S05]  /*09f0*/  @!P0 BRA `(.L_x_6) ;  /* 0x0000000000288947 */ /* 0x018fea0003800000 */
[----:B------:R-:W3:Y:S02]  /*0a00*/  LDC R9, c[0x0][0x64c] ;  /* 0x00019300ff097b82 */ /* 0x000ee40000000800 */
[----:B---3--:R-:W-:-:S05]  /*0a10*/  IADD3 R9, P0, R32, R9, RZ ;  /* 0x0000000920097210 */ /* 0x008fca0007f1e0ff */
        /* <DEDUP_REMOVED lines=8> */
.L_x_6:
[----:B-1----:R-:W-:Y:S01]  /*0aa0*/  SHF.R.U64 R4, R4, R15, R5 ;  /* 0x0000000f04047219 */ /* 0x002fe20000001205 */
[----:B--2---:R-:W-:Y:S01]  /*0ab0*/  VIADD R5, R24, 0xffffffff ;  /* 0xffffffff18057836 */ /* 0x004fe20000000000 */
[----:B------:R-:W-:Y:S01]  /*0ac0*/  LOP3.LUT R11, R30, R11, RZ, 0xc0, !PT ;  /* 0x0000000b1e0b7212 */ /* 0x000fe200078ec0ff */
[----:B------:R-:W-:Y:S02]  /*0ad0*/  IMAD.MOV R12, RZ, RZ, -R12 ;  /* 0x000000ffff0c7224 */ /* 0x000fe400078e0a0c */
[----:B------:R-:W-:Y:S02]  /*0ae0*/  IMAD.MOV R6, RZ, RZ, -R4 ;  /* 0x000000ffff067224 */ /* 0x000fe400078e0a04 */
[----:B------:R-:W-:Y:S01]  /*0af0*/  IMAD R11, R10, R4, R11 ;  /* 0x000000040a0b7224 */ /* 0x000fe200078e020b */
[----:B------:R-:W-:Y:S01]  /*0b00*/  LOP3.LUT R4, R20, R5, RZ, 0xc0, !PT ;  /* 0x0000000514047212 */ /* 0x000fe200078ec0ff */
[----:B------:R-:W-:Y:S02]  /*0b10*/  @P3 IMAD R0, R14, R12, R3 ;  /* 0x0000000c0e003224 */ /* 0x000fe400078e0203 */
[----:B0-----:R-:W-:-:S02]  /*0b20*/  IMAD R3, R6, R21, R32 ;  /* 0x0000001506037224 */ /* 0x001fc400078e0220 */
[----:B------:R-:W-:Y:S02]  /*0b30*/  IMAD R153, R11, R153, R0 ;  /* 0x000000990b997224 */ /* 0x000fe400078e0200 */
[----:B------:R-:W-:Y:S02]  /*0b40*/  IMAD R4, R3, R24, R4 ;  /* 0x0000001803047224 */ /* 0x000fe400078e0204 */
[----:B------:R-:W-:-:S03]  /*0b50*/  IMAD.MOV.U32 R0, RZ, RZ, 0x1 ;  /* 0x00000001ff007424 */ /* 0x000fc600078e00ff */
[----:B------:R-:W-:Y:S02]  /*0b60*/  SEL R152, R4, R153, !P3 ;  /* 0x0000009904987207 */ /* 0x000fe40005800000 */
[----:B------:R-:W-:-:S07]  /*0b70*/  SEL R153, R153, R4, !P3 ;  /* 0x0000000499997207 */ /* 0x000fce0005800000 */
.L_x_4:
[----:B------:R-:W-:-:S08]  /*0b80*/  NOP ;  /* 0x0000000000007918 */ /* 0x000fd00000000000 */
[----:B------:R-:W0:Y:S02]  /*0b90*/  USETMAXREG.TRY_ALLOC.CTAPOOL UP0, 0xe8 ;  /* 0x000000e8000079c8 */ /* 0x000e240008000600 */
[----:B0-----:R-:W-:-:S13]  /*0ba0*/  PLOP3.LUT P0, PT, PT, PT, UP0, 0x80, 0x0 ;  /* 0x000000000000781c */ /* 0x001fda0003f0f008 */
[----:B------:R-:W-:Y:S05]  /*0bb0*/  @!P0 BRA `(.L_x_4) ;  /* 0xfffffffc00f08947 */ /* 0x000fea000383ffff */
[----:B------:R-:W-:Y:S01]  /*0bc0*/  ULDC.64 UR4, c[0x0][0x598] ;  /* 0x0001660000047ab9 */ /* 0x000fe20000000a00 */
[----:B------:R-:W-:Y:S01]  /*0bd0*/  ULDC.64 UR36, c[0x0][0x208] ;  /* 0x0000820000247ab9 */ /* 0x000fe20000000a00 */
[----:B------:R-:W-:-:S04]  /*0be0*/  ISETP.NE.U32.AND P0, PT, RZ, UR4, PT ;  /* 0x00000004ff007c0c */ /* 0x000fc8000bf05070 */
[----:B------:R-:W-:-:S13]  /*0bf0*/  ISETP.NE.AND.EX P0, PT, RZ, UR5, PT, P0 ;  /* 0x00000005ff007c0c */ /* 0x000fda000bf05300 */
[----:B------:R-:W-:Y:S05]  /*0c00*/  @!P0 BRA `(.L_x_7) ;  /* 0x00000000001c8947 */ /* 0x000fea0003800000 */
[----:B------:R-:W0:Y:S02]  /*0c10*/  LDC.64 R4, c[0x0][0x598] ;  /* 0x00016600ff047b82 */ /* 0x000e240000000a00 */
[----:B0-----:R-:W2:Y:S02]  /*0c20*/  LDG.E.64 R4, desc[UR36][R4.64] ;  /* 0x0000002404047981 */ /* 0x001ea4000c1e1b00 */
[----:B--2---:R-:W-:-:S04]  /*0c30*/  ISETP.NE.U32.AND P0, PT, R4, RZ, PT ;  /* 0x000000ff0400720c */ /* 0x004fc80003f05070 */
[----:B------:R-:W-:-:S13]  /*0c40*/  ISETP.NE.AND.EX P0, PT, R5, RZ, PT, P0 ;  /* 0x000000ff0500720c */ /* 0x000fda0003f05300 */
[----:B------:R-:W-:Y:S05]  /*0c50*/  @!P0 BRA `(.L_x_7) ;  /* 0x0000000000088947 */ /* 0x000fea0003800000 */
[----:B------:R0:W5:Y:S01]  /*0c60*/  LD.E R154, desc[UR36][R4.64] ;  /* 0x00000024049a7980 */ /* 0x000162000c101900 */
[----:B------:R-:W-:Y:S05]  /*0c70*/  BRA `(.L_x_8) ;  /* 0x0000000000247947 */ /* 0x000fea0003800000 */
.L_x_7:
[----:B------:R-:W-:Y:S02]  /*0c80*/  ULDC.64 UR4, c[0x0][0x588] ;  /* 0x0001620000047ab9 */ /* 0x000fe40000000a00 */
[----:B------:R-:W-:-:S04]  /*0c90*/  ISETP.NE.U32.AND P0, PT, RZ, UR4, PT ;  /* 0x00000004ff007c0c */ /* 0x000fc8000bf05070 */
[----:B------:R-:W-:-:S13]  /*0ca0*/  ISETP.NE.AND.EX P0, PT, RZ, UR5, PT, P0 ;  /* 0x00000005ff007c0c */ /* 0x000fda000bf05300 */
[----:B------:R-:W-:Y:S05]  /*0cb0*/  @!P0 BRA `(.L_x_9) ;  /* 0x00000000000c8947 */ /* 0x000fea0003800000 */
[----:B------:R-:W0:Y:S02]  /*0cc0*/  LDC.64 R154, c[0x0][0x588] ;  /* 0x00016200ff9a7b82 */ /* 0x000e240000000a00 */
[----:B0-----:R1:W5:Y:S01]  /*0cd0*/  LDG.E R154, desc[UR36][R154.64] ;  /* 0x000000249a9a7981 */ /* 0x001362000c1e1900 */
[----:B------:R-:W-:Y:S05]  /*0ce0*/  BRA `(.L_x_8) ;  /* 0x0000000000087947 */ /* 0x000fea0003800000 */
.L_x_9:
[----:B------:R-:W-:Y:S02]  /*0cf0*/  ULDC UR4, c[0x0][0x580] ;  /* 0x0001600000047ab9 */ /* 0x000fe40000000800 */
[----:B------:R-:W-:-:S07]  /*0d00*/  IMAD.U32 R154, RZ, RZ, UR4 ;  /* 0x00000004ff9a7e24 */ /* 0x000fce000f8e00ff */
.L_x_8:
[----:B------:R-:W-:Y:S02]  /*0d10*/  ULDC.64 UR4, c[0x0][0x5a0] ;  /* 0x0001680000047ab9 */ /* 0x000fe40000000a00 */
[----:B------:R-:W-:-:S04]  /*0d20*/  ISETP.NE.U32.AND P0, PT, RZ, UR4, PT ;  /* 0x00000004ff007c0c */ /* 0x000fc8000bf05070 */
[----:B------:R-:W-:-:S13]  /*0d30*/  ISETP.NE.AND.EX P0, PT, RZ, UR5, PT, P0 ;  /* 0x00000005ff007c0c */ /* 0x000fda000bf05300 */
[----:B------:R-:W-:Y:S05]  /*0d40*/  @!P0 BRA `(.L_x_10) ;  /* 0x00000000001c8947 */ /* 0x000fea0003800000 */
[----:B0-----:R-:W0:Y:S02]  /*0d50*/  LDC.64 R4, c[0x0][0x5a0] ;  /* 0x00016800ff047b82 */ /* 0x001e240000000a00 */
[----:B0-----:R-:W2:Y:S02]  /*0d60*/  LDG.E.64 R4, desc[UR36][R4.64] ;  /* 0x0000002404047981 */ /* 0x001ea4000c1e1b00 */
[----:B--2---:R-:W-:-:S04]  /*0d70*/  ISETP.NE.U32.AND P0, PT, R4, RZ, PT ;  /* 0x000000ff0400720c */ /* 0x004fc80003f05070 */
[----:B------:R-:W-:-:S13]  /*0d80*/  ISETP.NE.AND.EX P0, PT, R5, RZ, PT, P0 ;  /* 0x000000ff0500720c */ /* 0x000fda0003f05300 */
[----:B------:R-:W-:Y:S05]  /*0d90*/  @!P0 BRA `(.L_x_10) ;  /* 0x0000000000088947 */ /* 0x000fea0003800000 */
[----:B-1----:R0:W5:Y:S01]  /*0da0*/  LD.E R155, desc[UR36][R4.64] ;  /* 0x00000024049b7980 */ /* 0x002162000c101900 */
[----:B------:R-:W-:Y:S05]  /*0db0*/  BRA `(.L_x_11) ;  /* 0x0000000000247947 */ /* 0x000fea0003800000 */
.L_x_10:
[----:B------:R-:W-:Y:S02]  /*0dc0*/  ULDC.64 UR4, c[0x0][0x590] ;  /* 0x0001640000047ab9 */ /* 0x000fe40000000a00 */
[----:B------:R-:W-:-:S04]  /*0dd0*/  ISETP.NE.U32.AND P0, PT, RZ, UR4, PT ;  /* 0x00000004ff007c0c */ /* 0x000fc8000bf05070 */
[----:B------:R-:W-:-:S13]  /*0de0*/  ISETP.NE.AND.EX P0, PT, RZ, UR5, PT, P0 ;  /* 0x00000005ff007c0c */ /* 0x000fda000bf05300 */
[----:B------:R-:W-:Y:S05]  /*0df0*/  @!P0 BRA `(.L_x_12) ;  /* 0x00000000000c8947 */ /* 0x000fea0003800000 */
[----:B0-----:R-:W1:Y:S02]  /*0e00*/  LDC.64 R4, c[0x0][0x590] ;  /* 0x00016400ff047b82 */ /* 0x001e640000000a00 */
[----:B-1----:R1:W5:Y:S01]  /*0e10*/  LDG.E R155, desc[UR36][R4.64] ;  /* 0x00000024049b7981 */ /* 0x002362000c1e1900 */
[----:B------:R-:W-:Y:S05]  /*0e20*/  BRA `(.L_x_11) ;  /* 0x0000000000087947 */ /* 0x000fea0003800000 */
.L_x_12:
[----:B------:R-:W-:Y:S02]  /*0e30*/  ULDC UR4, c[0x0][0x584] ;  /* 0x0001610000047ab9 */ /* 0x000fe40000000800 */
[----:B-1----:R-:W-:-:S07]  /*0e40*/  IMAD.U32 R155, RZ, RZ, UR4 ;  /* 0x00000004ff9b7e24 */ /* 0x002fce000f8e00ff */
.L_x_11:
[----:B------:R-:W-:-:S13]  /*0e50*/  LOP3.LUT P0, RZ, R0, 0xff, RZ, 0xc0, !PT ;  /* 0x000000ff00ff7812 */ /* 0x000fda000780c0ff */
[----:B------:R-:W-:Y:S05]  /*0e60*/  @!P0 EXIT ;  /* 0x000000000000894d */ /* 0x000fea0003800000 */
[----:B------:R-:W-:Y:S01]  /*0e70*/  ULDC UR4, c[0x0][0x28c] ;  /* 0x0000a30000047ab9 */ /* 0x000fe20000000800 */
[----:B------:R-:W-:Y:S01]  /*0e80*/  LOP3.LUT R158, R19, 0x1, RZ, 0xfc, !PT ;  /* 0x00000001139e7812 */ /* 0x000fe200078efcff */
[----:B------:R-:W-:Y:S01]  /*0e90*/  UIADD3 UR4, UR4, 0x7f, URZ ;  /* 0x0000007f04047890 */ /* 0x000fe2000fffe03f */
[----:B------:R-:W-:Y:S01]  /*0ea0*/  UMOV UR38, URZ ;  /* 0x0000003f00267c82 */ /* 0x000fe20008000000 */
[----:B------:R-:W-:Y:S02]  /*0eb0*/  UMOV UR39, URZ ;  /* 0x0000003f00277c82 */ /* 0x000fe40008000000 */
[----:B------:R-:W-:-:S04]  /*0ec0*/  USHF.R.S32.HI UR5, URZ, 0x1f, UR4 ;  /* 0x0000001f3f057899 */ /* 0x000fc80008011404 */
[----:B------:R-:W-:-:S04]  /*0ed0*/  ULEA.HI UR5, UR5, UR4, URZ, 0x7 ;  /* 0x0000000405057291 */ /* 0x000fc8000f8f383f */
[----:B------:R-:W-:-:S12]  /*0ee0*/  USHF.R.S32.HI UR40, URZ, 0x7, UR5 ;  /* 0x000000073f287899 */ /* 0x000fd80008011405 */
.L_x_286:
[----:B------:R-:W-:Y:S01]  /*0ef0*/  LOP3.LUT R0, R18, 0x80, RZ, 0xc0, !PT ;  /* 0x0000008012007812 */ /* 0x000fe200078ec0ff */
[----:B--2---:R-:W2:Y:S01]  /*0f00*/  S2UR UR7, SR_CgaCtaId ;  /* 0x00000000000779c3 */ /* 0x004ea20000008800 */
[----:B------:R-:W-:Y:S02]  /*0f10*/  UMOV UR6, 0x400 ;  /* 0x0000040000067882 */ /* 0x000fe40000000000 */
[----:B------:R-:W-:-:S06]  /*0f20*/  SHF.R.U32.HI R0, RZ, 0x7, R0 ;  /* 0x00000007ff007819 */ /* 0x000fcc0000011600 */
[----:B---3--:R-:W3:Y:S01]  /*0f30*/  SHFL.IDX PT, R0, R0, RZ, 0x1f ;  /* 0x00001fff00007589 */ /* 0x008ee200000e0000 */
[----:B--2---:R-:W-:Y:S01]  /*0f40*/  ULEA UR42, UR7, UR6, 0x18 ;  /* 0x00000006072a7291 */ /* 0x004fe2000f8ec03f */
[----:B---3--:R-:W-:-:S13]  /*0f50*/  R2UR UR4, R0 ;  /* 0x00000000000472ca */ /* 0x008fda00000e0000 */
[----:B------:R-:W-:-:S04]  /*0f60*/  ULEA.HI UR5, UR4, UR4, URZ, 0x1 ;  /* 0x0000000404057291 */ /* 0x000fc8000f8f083f */
[----:B------:R-:W-:-:S04]  /*0f70*/  ULOP3.LUT UR5, UR5, 0x7fffe, URZ, 0xc0, !UPT ;  /* 0x0007fffe05057892 */ /* 0x000fc8000f8ec03f */
[----:B------:R-:W-:-:S03]  /*0f80*/  UIADD3 UR5, UR4, -UR5, URZ ;  /* 0x8000000504057290 */ /* 0x000fc6000fffe03f */
[----:B------:R-:W-:Y:S01]  /*0f90*/  ULDC UR4, c[0x0][0x28c] ;  /* 0x0000a30000047ab9 */ /* 0x000fe20000000800 */
[----:B------:R-:W-:Y:S01]  /*0fa0*/  ULEA UR5, UR5, UR42, 0xd ;  /* 0x0000002a05057291 */ /* 0x000fe2000f8e683f */
[----:B------:R-:W-:-:S03]  /*0fb0*/  ISETP.LT.AND P0, PT, RZ, UR4, PT ;  /* 0x00000004ff007c0c */ /* 0x000fc6000bf01270 */
[----:B------:R-:W-:-:S04]  /*0fc0*/  UIADD3 UR5, UR5, 0x100, URZ ;  /* 0x0000010005057890 */ /* 0x000fc8000fffe03f */
[----:B------:R-:W-:-:S04]  /*0fd0*/  USHF.R.U32.HI UR5, URZ, 0x4, UR5 ;  /* 0x000000043f057899 */ /* 0x000fc80008011605 */
[----:B------:R-:W-:Y:S02]  /*0fe0*/  ULOP3.LUT UR41, UR5, 0x3fff, URZ, 0xc0, !UPT ;  /* 0x00003fff05297892 */ /* 0x000fe4000f8ec03f */
[----:B-1----:R-:W-:Y:S10]  /*0ff0*/  @P0 BRA `(.L_x_13) ;  /* 0x0000000000400947 */ /* 0x002ff40003800000 */
[----:B------:R-:W-:Y:S01]  /*1000*/  MOV R0, 0x0 ;  /* 0x0000000000007802 */ /* 0x000fe20000000f00 */
[----:B------:R-:W-:Y:S01]  /*1010*/  ULDC.64 UR4, c[0x4][0x68] ;  /* 0x01001a0000047ab9 */ /* 0x000fe20000000a00 */
[----:B------:R-:W-:Y:S01]  /*1020*/  ULDC.64 UR6, c[0x4][0x8] ;  /* 0x0100020000067ab9 */ /* 0x000fe20000000a00 */
[----:B01----:R-:W-:Y:S01]  /*1030*/  IMAD.U32 R4, RZ, RZ, UR4 ;  /* 0x00000004ff047e24 */ /* 0x003fe2000f8e00ff */
[----:B------:R0:W1:Y:S01]  /*1040*/  LDC.64 R14, c[0x4][R0] ;  /* 0x01000000000e7b82 */ /* 0x0000620000000a00 */
[----:B------:R-:W-:Y:S01]  /*1050*/  IMAD.U32 R5, RZ, RZ, UR5 ;  /* 0x00000005ff057e24 */ /* 0x000fe2000f8e00ff */
[----:B------:R-:W-:Y:S01]  /*1060*/  ULDC.64 UR4, c[0x4][0x70] ;  /* 0x01001c0000047ab9 */ /* 0x000fe20000000a00 */
[----:B------:R-:W-:Y:S02]  /*1070*/  IMAD.U32 R10, RZ, RZ, UR6 ;  /* 0x00000006ff0a7e24 */ /* 0x000fe4000f8e00ff */
[----:B------:R-:W-:Y:S02]  /*1080*/  IMAD.U32 R6, RZ, RZ, UR4 ;  /* 0x00000004ff067e24 */ /* 0x000fe4000f8e00ff */
[----:B------:R-:W-:-:S02]  /*1090*/  IMAD.U32 R7, RZ, RZ, UR5 ;  /* 0x00000005ff077e24 */ /* 0x000fc4000f8e00ff */
[----:B------:R-:W-:Y:S02]  /*10a0*/  IMAD.U32 R11, RZ, RZ, UR7 ;  /* 0x00000007ff0b7e24 */ /* 0x000fe4000f8e00ff */
[----:B------:R-:W-:Y:S02]  /*10b0*/  IMAD.MOV.U32 R8, RZ, RZ, 0x1e1 ;  /* 0x000001e1ff087424 */ /* 0x000fe400078e00ff */
[----:B------:R-:W-:Y:S02]  /*10c0*/  IMAD.MOV.U32 R12, RZ, RZ, 0x1 ;  /* 0x00000001ff0c7424 */ /* 0x000fe400078e00ff */
[----:B0-----:R-:W-:-:S07]  /*10d0*/  IMAD.MOV.U32 R13, RZ, RZ, RZ ;  /* 0x000000ffff0d7224 */ /* 0x001fce00078e00ff */
[----:B------:R-:W-:-:S07]  /*10e0*/  LEPC R20, `(.L_x_13) ;  /* 0x000000001014794e */ /* 0x000fce0000000000 */
[----:B-1---5:R-:W-:Y:S05]  /*10f0*/  CALL.ABS.NOINC R14 ;  /* 0x000000000e007343 */ /* 0x022fea0003c00000 */
.L_x_13:
[----:B------:R-:W-:-:S13]  /*1100*/  ISETP.NE.AND P0, PT, R158, 0x3, PT ;  /* 0x000000039e00780c */ /* 0x000fda0003f05270 */
[----:B------:R-:W-:Y:S05]  /*1110*/  @!P0 BRA `(.L_x_14) ;  /* 0x0000000000048947 */ /* 0x000fea0003800000 */
[----:B------:R-:W-:Y:S01]  /*1120*/  BPT.TRAP 0x1 ;  /* 0x000000040000795c */ /* 0x000fe20000300000 */
.L_x_14:
[----:B------:R-:W-:Y:S02]  /*1130*/  IMAD.U32 R3, RZ, RZ, UR39 ;  /* 0x00000027ff037e24 */ /* 0x000fe4000f8e00ff */
[----:B------:R-:W-:-:S03]  /*1140*/  IMAD.U32 R0, RZ, RZ, UR38 ;  /* 0x00000026ff007e24 */ /* 0x000fc6000f8e00ff */
[----:B------:R-:W-:Y:S02]  /*1150*/  LEA R3, R3, UR42, 0x3 ;  /* 0x0000002a03037c11 */ /* 0x000fe4000f8e18ff */
[----:B------:R-:W-:-:S04]  /*1160*/  SHF.L.U32 R0, R0, 0x1f, RZ ;  /* 0x0000001f00007819 */ /* 0x000fc800000006ff */
[----:B------:R2:W3:Y:S01]  /*1170*/  SYNCS.PHASECHK.TRANS64.TRYWAIT P1, [R3+URZ], R0 ;  /* 0x00000000030075a7 */ /* 0x0004e2000802017f */
[----:B------:R-:W-:Y:S05]  /*1180*/  @!P0 BRA `(.L_x_15) ;  /* 0x0000000000048947 */ /* 0x000fea0003800000 */
[----:B------:R-:W-:Y:S01]  /*1190*/  BPT.TRAP 0x1 ;  /* 0x000000040000795c */ /* 0x000fe20000300000 */
.L_x_15:
[----:B---3--:R-:W-:Y:S05]  /*11a0*/  @P1 BRA `(.L_x_16) ;  /* 0x0000000000081947 */ /* 0x008fea0003800000 */
[----:B------:R-:W3:Y:S02]  /*11b0*/  SYNCS.PHASECHK.TRANS64.TRYWAIT P1, [R3+URZ], R0 ;  /* 0x00000000030075a7 */ /* 0x000ee4000802017f */
[----:B---3--:R-:W-:Y:S05]  /*11c0*/  @!P1 BRA `(.L_x_17) ;  /* 0x000000a800149947 */ /* 0x008fea0003800000 */
.L_x_16:
[----:B------:R-:W-:-:S04]  /*11d0*/  UISETP.LT.AND UP0, UPT, UR40, 0x1, UPT ;  /* 0x000000012800788c */ /* 0x000fc8000bf01270 */
[----:B------:R-:W-:-:S04]  /*11e0*/  USEL UR4, UR40, 0x1, UP0 ;  /* 0x0000000128047887 */ /* 0x000fc80008000000 */
[----:B------:R-:W-:-:S06]  /*11f0*/  UIADD3 UR4, UR40, -UR4, URZ ;  /* 0x8000000428047290 */ /* 0x000fcc000fffe03f */
[----:B--23--:R-:W-:Y:S01]  /*1200*/  IMAD.U32 R0, RZ, RZ, UR4 ;  /* 0x00000004ff007e24 */ /* 0x00cfe2000f8e00ff */
[----:B------:R-:W-:Y:S05]  /*1210*/  WARPSYNC.ALL ;  /* 0x0000000000007948 */ /* 0x000fea0003800000 */
[----:B------:R-:W-:Y:S01]  /*1220*/  ISETP.GE.AND P1, PT, R0, 0x1, PT ;  /* 0x000000010000780c */ /* 0x000fe20003f26270 */
[----:B------:R-:W-:Y:S01]  /*1230*/  UIADD3 UR4, UR42, 0x10100, URZ ;  /* 0x000101002a047890 */ /* 0x000fe2000fffe03f */
[----:B------:R-:W-:Y:S01]  /*1240*/  WARPGROUP.ARRIVE ;  /* 0x00000000000079c5 */ /* 0x000fe20000000000 */
[----:B------:R-:W-:Y:S01]  /*1250*/  UMOV UR9, 0x40000040 ;  /* 0x4000004000097882 */ /* 0x000fe20000000000 */
[----:B------:R-:W-:Y:S01]  /*1260*/  UMOV UR11, 0x40000040 ;  /* 0x40000040000b7882 */ /* 0x000fe20000000000 */
[----:B------:R-:W-:-:S04]  /*1270*/  USHF.R.U32.HI UR4, URZ, 0x4, UR4 ;  /* 0x000000043f047899 */ /* 0x000fc80008011604 */
[----:B------:R-:W-:Y:S02]  /*1280*/  ULOP3.LUT UR5, UR4, 0x3fff, URZ, 0xc0, !UPT ;  /* 0x00003fff04057892 */ /* 0x000fe4000f8ec03f */
[----:B------:R-:W-:Y:S02]  /*1290*/  ULOP3.LUT UR4, UR41, 0x10000, URZ, 0xfc, !UPT ;  /* 0x0001000029047892 */ /* 0x000fe4000f8efc3f */
[----:B------:R-:W-:Y:S02]  /*12a0*/  ULOP3.LUT UR5, UR5, 0x4000000, URZ, 0xfc, !UPT ;  /* 0x0400000005057892 */ /* 0x000fe4000f8efc3f */
[----:B------:R-:W-:Y:S02]  /*12b0*/  ULEA UR6, UR39, UR4, 0xb ;  /* 0x0000000427067291 */ /* 0x000fe4000f8e583f */
[----:B------:R-:W-:-:S05]  /*12c0*/  ULEA UR7, UR39, UR5, 0xc ;  /* 0x0000000527077291 */ /* 0x000fca000f8e603f */
[----:B------:R-:W-:Y:S02]  /*12d0*/  UMOV UR8, UR6 ;  /* 0x0000000600087c82 */ /* 0x000fe40008000000 */
[----:B------:R-:W-:Y:S02]  /*12e0*/  UMOV UR10, UR7 ;  /* 0x00000007000a7c82 */ /* 0x000fe40008000000 */
[----:B------:R-:W-:Y:S01]  /*12f0*/  HGMMA.64x256x16.F32 R24, gdesc[UR8].tnspB, RZ, !UPT, gsb0 ;  /* 0x43e00000081879f0 */ /* 0x000fe2000c0008ff */
[----:B------:R-:W-:Y:S02]  /*1300*/  UIADD3 UR8, UR6, 0x2, URZ ;  /* 0x0000000206087890 */ /* 0x000fe4000fffe03f */
[----:B------:R-:W-:Y:S01]  /*1310*/  UIADD3 UR10, UR7, 0x80, URZ ;  /* 0x00000080070a7890 */ /* 0x000fe2000fffe03f */
[----:B------:R-:W-:Y:S01]  /*1320*/  UMOV UR9, 0x40000040 ;  /* 0x4000004000097882 */ /* 0x000fe20000000000 */
[----:B------:R-:W-:Y:S01]  /*1330*/  UMOV UR11, 0x40000040 ;  /* 0x40000040000b7882 */ /* 0x000fe20000000000 */
[----:B------:R-:W-:-:S02]  /*1340*/  WARPGROUP.DEPBAR.LE gsb0, 0x0 ;  /* 0x00008000000079c5 */ /* 0x000fc40000010000 */
[----:B------:R-:W-:-:S15]  /*1350*/  WARPGROUP.ARRIVE ;  /* 0x00000000000079c5 */ /* 0x000fde0000000000 */
[----:B------:R-:W-:-:S05]  /*1360*/  NOP ;  /* 0x0000000000007918 */ /* 0x000fca0000000000 */
[----:B------:R-:W-:Y:S01]  /*1370*/  HGMMA.64x256x16.F32 R24, gdesc[UR8].tnspB, R24, gsb0 ;  /* 0x43e00000081879f0 */ /* 0x000fe20008000818 */
[----:B------:R-:W-:Y:S02]  /*1380*/  UIADD3 UR8, UR6, 0x4, URZ ;  /* 0x0000000406087890 */ /* 0x000fe4000fffe03f */
[----:B------:R-:W-:Y:S01]  /*1390*/  UIADD3 UR10, UR7, 0x100, URZ ;  /* 0x00000100070a7890 */ /* 0x000fe2000fffe03f */
[----:B------:R-:W-:Y:S01]  /*13a0*/  UMOV UR9, 0x40000040 ;  /* 0x4000004000097882 */ /* 0x000fe20000000000 */
[----:B------:R-:W-:Y:S01]  /*13b0*/  UMOV UR11, 0x40000040 ;  /* 0x40000040000b7882 */ /* 0x000fe20000000000 */
[----:B------:R-:W-:Y:S02]  /*13c0*/  WARPGROUP.DEPBAR.LE gsb0, 0x0 ;  /* 0x00008000000079c5 */ /* 0x000fe40000010000 */
        /* <DEDUP_REMOVED lines=42> */
[----:B------:R-:W-:Y:S03]  /*1670*/  HGMMA.64x256x16.F32 R24, gdesc[UR8].tnspB, R24, gsb0 ;  /* 0x43e00000081879f0 */ /* 0x000fe60008000818 */
[----:B------:R-:W-:Y:S02]  /*1680*/  WARPGROUP.DEPBAR.LE gsb0, 0x0 ;  /* 0x00008000000079c5 */ /* 0x000fe40000010000 */
[----:B------:R-:W-:Y:S05]  /*1690*/  @!P1 BRA `(.L_x_18) ;  /* 0x0000000400a49947 */ /* 0x000fea0003800000 */
[----:B------:R-:W-:-:S04]  /*16a0*/  UIADD3 UR6, UR39, 0x1, URZ ;  /* 0x0000000127067890 */ /* 0x000fc8000fffe03f */
[----:B------:R-:W-:-:S04]  /*16b0*/  UISETP.NE.AND UP0, UPT, UR6, 0x2, UPT ;  /* 0x000000020600788c */ /* 0x000fc8000bf05270 */
[----:B------:R-:W-:Y:S02]  /*16c0*/  USEL UR7, URZ, 0x1, UP0 ;  /* 0x000000013f077887 */ /* 0x000fe40008000000 */
[----:B------:R-:W-:Y:S02]  /*16d0*/  USEL UR6, UR6, URZ, UP0 ;  /* 0x0000003f06067287 */ /* 0x000fe40008000000 */
[----:B------:R-:W-:-:S06]  /*16e0*/  ULOP3.LUT UR7, UR38, UR7, URZ, 0x3c, !UPT ;  /* 0x0000000726077292 */ /* 0x000fcc000f8e3c3f */
[----:B01----:R-:W-:Y:S01]  /*16f0*/  IMAD.U32 R5, RZ, RZ, UR7 ;  /* 0x00000007ff057e24 */ /* 0x003fe2000f8e00ff */
[----:B------:R-:W-:-:S06]  /*1700*/  UMOV UR7, UR39 ;  /* 0x0000002700077c82 */ /* 0x000fcc0008000000 */
.L_x_25:
[----:B01----:R-:W-:Y:S05]  /*1710*/  @!P0 BRA `(.L_x_19) ;  /* 0x0000000000048947 */ /* 0x003fea0003800000 */
[----:B------:R-:W-:Y:S01]  /*1720*/  BPT.TRAP 0x1 ;  /* 0x000000040000795c */ /* 0x000fe20000300000 */
.L_x_19:
[----:B------:R-:W0:Y:S01]  /*1730*/  S2UR UR9, SR_CgaCtaId ;  /* 0x00000000000979c3 */ /* 0x000e220000008800 */
[----:B------:R-:W-:Y:S01]  /*1740*/  UMOV UR8, 0x400 ;  /* 0x0000040000087882 */ /* 0x000fe20000000000 */
[----:B------:R-:W-:Y:S01]  /*1750*/  SHF.L.U32 R3, R5, 0x1f, RZ ;  /* 0x0000001f05037819 */ /* 0x000fe200000006ff */
[----:B0-----:R-:W-:-:S04]  /*1760*/  ULEA UR8, UR9, UR8, 0x18 ;  /* 0x0000000809087291 */ /* 0x001fc8000f8ec03f */
[----:B------:R-:W-:-:S09]  /*1770*/  ULEA UR9, UR6, UR8, 0x3 ;  /* 0x0000000806097291 */ /* 0x000fd2000f8e183f */
[----:B------:R0:W1:Y:S01]  /*1780*/  SYNCS.PHASECHK.TRANS64.TRYWAIT P1, [UR9], R3 ;  /* 0x00000003ff0075a7 */ /* 0x0000620008020149 */
[----:B------:R-:W-:Y:S05]  /*1790*/  @!P0 BRA `(.L_x_20) ;  /* 0x0000000000048947 */ /* 0x000fea0003800000 */
[----:B------:R-:W-:Y:S01]  /*17a0*/  BPT.TRAP 0x1 ;  /* 0x000000040000795c */ /* 0x000fe20000300000 */
.L_x_20:
[----:B-1----:R-:W-:Y:S05]  /*17b0*/  @P1 BRA `(.L_x_21) ;  /* 0x0000000000081947 */ /* 0x002fea0003800000 */
[----:B------:R-:W1:Y:S02]  /*17c0*/  SYNCS.PHASECHK.TRANS64.TRYWAIT P1, [UR9], R3 ;  /* 0x00000003ff0075a7 */ /* 0x000e640008020149 */
[----:B-1----:R-:W-:Y:S05]  /*17d0*/  @!P1 BRA `(.L_x_22) ;  /* 0x000000a000a49947 */ /* 0x002fea0003800000 */
.L_x_21:
[----:B------:R-:W-:Y:S01]  /*17e0*/  ULEA UR9, UR6, UR4, 0xb ;  /* 0x0000000406097291 */ /* 0x000fe2000f8e583f */
[----:B------:R-:W-:Y:S01]  /*17f0*/  WARPGROUP.ARRIVE ;  /* 0x00000000000079c5 */ /* 0x000fe20000000000 */
[----:B------:R-:W-:Y:S01]  /*1800*/  ULEA UR10, UR6, UR5, 0xc ;  /* 0x00000005060a7291 */ /* 0x000fe2000f8e603f */
[----:B------:R-:W-:Y:S01]  /*1810*/  UMOV UR13, 0x40000040 ;  /* 0x40000040000d7882 */ /* 0x000fe20000000000 */
[----:B------:R-:W-:-:S03]  /*1820*/  UMOV UR15, 0x40000040 ;  /* 0x40000040000f7882 */ /* 0x000fc60000000000 */
[----:B------:R-:W-:Y:S02]  /*1830*/  UMOV UR12, UR9 ;  /* 0x00000009000c7c82 */ /* 0x000fe40008000000 */
[----:B------:R-:W-:Y:S02]  /*1840*/  UMOV UR14, UR10 ;  /* 0x0000000a000e7c82 */ /* 0x000fe40008000000 */
[----:B------:R-:W-:Y:S01]  /*1850*/  HGMMA.64x256x16.F32 R24, gdesc[UR12].tnspB, R24, gsb0 ;  /* 0x43e000000c1879f0 */ /* 0x000fe20008000818 */
        /* <DEDUP_REMOVED lines=58> */
[----:B------:R-:W-:Y:S01]  /*1c00*/  BPT.TRAP 0x1 ;  /* 0x000000040000795c */ /* 0x000fe20000300000 */
.L_x_23:
[----:B------:R-:W-:Y:S01]  /*1c10*/  ULEA UR8, UR7, UR8, 0x3 ;  /* 0x0000000807087291 */ /* 0x000fe2000f8e183f */
[----:B------:R-:W-:-:S03]  /*1c20*/  ISETP.GT.U32.AND P1, PT, R19, 0x1, PT ;  /* 0x000000011300780c */ /* 0x000fc60003f24070 */
[----:B------:R-:W-:-:S04]  /*1c30*/  UIADD3 UR8, UR8, 0x10, URZ ;  /* 0x0000001008087890 */ /* 0x000fc8000fffe03f */
[----:B------:R-:W-:-:S09]  /*1c40*/  UPRMT UR8, URZ, 0x654, UR8 ;  /* 0x000006543f087896 */ /* 0x000fd20008000008 */
[----:B------:R-:W-:Y:S01]  /*1c50*/  SYNCS.ARRIVE.TRANS64.RED.A1T0 RZ, [UR8], RZ ;  /* 0x000000ffffff79a7 */ /* 0x000fe20008100408 */
[----:B------:R-:W-:Y:S05]  /*1c60*/  @P1 BRA `(.L_x_24) ;  /* 0x0000000000041947 */ /* 0x000fea0003800000 */
[----:B------:R-:W-:Y:S01]  /*1c70*/  BPT.TRAP 0x1 ;  /* 0x000000040000795c */ /* 0x000fe20000300000 */
.L_x_24:
[----:B------:R-:W-:Y:S01]  /*1c80*/  UIADD3 UR6, UR6, 0x1, URZ ;  /* 0x0000000106067890 */ /* 0x000fe2000fffe03f */
[C---:B------:R-:W-:Y:S01]  /*1c90*/  ISETP.GT.AND P1, PT, R0.reuse, 0x1, PT ;  /* 0x000000010000780c */ /* 0x040fe20003f24270 */
[----:B------:R-:W-:Y:S01]  /*1ca0*/  UIADD3 UR7, UR7, 0x1, URZ ;  /* 0x0000000107077890 */ /* 0x000fe2000fffe03f */
[----:B------:R-:W-:Y:S01]  /*1cb0*/  VIADD R0, R0, 0xffffffff ;  /* 0xffffffff00007836 */ /* 0x000fe20000000000 */
[----:B------:R-:W-:Y:S02]  /*1cc0*/  UISETP.NE.AND UP0, UPT, UR6, 0x2, UPT ;  /* 0x000000020600788c */ /* 0x000fe4000bf05270 */
[----:B------:R-:W-:Y:S02]  /*1cd0*/  UISETP.NE.AND UP1, UPT, UR7, 0x2, UPT ;  /* 0x000000020700788c */ /* 0x000fe4000bf25270 */
[----:B------:R-:W-:Y:S02]  /*1ce0*/  USEL UR8, URZ, 0x1, UP0 ;  /* 0x000000013f087887 */ /* 0x000fe40008000000 */
[----:B------:R-:W-:-:S02]  /*1cf0*/  USEL UR6, UR6, URZ, UP0 ;  /* 0x0000003f06067287 */ /* 0x000fc40008000000 */
[----:B------:R-:W-:Y:S02]  /*1d00*/  USEL UR7, UR7, URZ, UP1 ;  /* 0x0000003f07077287 */ /* 0x000fe40008800000 */
[----:B------:R-:W-:Y:S01]  /*1d10*/  LOP3.LUT R5, R5, UR8, RZ, 0x3c, !PT ;  /* 0x0000000805057c12 */ /* 0x000fe2000f8e3cff */
[----:B------:R-:W-:Y:S09]  /*1d20*/  @P1 BRA `(.L_x_25) ;  /* 0xfffffff800781947 */ /* 0x000ff2000383ffff */
.L_x_18:
[----:B------:R-:W2:Y:S02]  /*1d30*/  LDC R0, c[0x0][0x28c] ;  /* 0x0000a300ff007b82 */ /* 0x000ea40000000800 */
[----:B--2---:R-:W-:-:S13]  /*1d40*/  ISETP.GE.AND P1, PT, R0, 0x1, PT ;  /* 0x000000010000780c */ /* 0x004fda0003f26270 */
[----:B------:R-:W-:Y:S05]  /*1d50*/  @!P1 BRA `(.L_x_26) ;  /* 0x0000000000409947 */ /* 0x000fea0003800000 */
[----:B------:R-:W-:Y:S05]  /*1d60*/  @!P0 BRA `(.L_x_27) ;  /* 0x0000000000048947 */ /* 0x000fea0003800000 */
[----:B------:R-:W-:Y:S01]  /*1d70*/  BPT.TRAP 0x1 ;  /* 0x000000040000795c */ /* 0x000fe20000300000 */
.L_x_27:
[----:B------:R-:W2:Y:S01]  /*1d80*/  S2UR UR6, SR_CgaCtaId ;  /* 0x00000000000679c3 */ /* 0x000ea20000008800 */
[----:B------:R-:W-:Y:S01]  /*1d90*/  UISETP.LT.AND UP0, UPT, UR40, 0x1, UPT ;  /* 0x000000012800788c */ /* 0x000fe2000bf01270 */
[----:B------:R-:W-:Y:S01]  /*1da0*/  ISETP.GT.U32.AND P0, PT, R19, 0x1, PT ;  /* 0x000000011300780c */ /* 0x000fe20003f04070 */
[----:B------:R-:W-:Y:S02]  /*1db0*/  UMOV UR5, 0x400 ;  /* 0x0000040000057882 */ /* 0x000fe40000000000 */
[----:B------:R-:W-:-:S04]  /*1dc0*/  USEL UR4, UR40, 0x1, UP0 ;  /* 0x0000000128047887 */ /* 0x000fc80008000000 */
[----:B------:R-:W-:-:S04]  /*1dd0*/  UIADD3 UR4, UR39, UR40, -UR4 ;  /* 0x0000002827047290 */ /* 0x000fc8000fffe804 */
[----:B------:R-:W-:-:S04]  /*1de0*/  USHF.L.U32 UR4, UR4, 0x3, URZ ;  /* 0x0000000304047899 */ /* 0x000fc8000800063f */
[----:B------:R-:W-:Y:S02]  /*1df0*/  ULOP3.LUT UR4, UR4, 0x8, URZ, 0xc0, !UPT ;  /* 0x0000000804047892 */ /* 0x000fe4000f8ec03f */
[----:B--2---:R-:W-:-:S04]  /*1e00*/  ULEA UR5, UR6, UR5, 0x18 ;  /* 0x0000000506057291 */ /* 0x004fc8000f8ec03f */
[----:B------:R-:W-:-:S04]  /*1e10*/  UIADD3 UR4, UR5, 0x10, UR4 ;  /* 0x0000001005047890 */ /* 0x000fc8000fffe004 */
[----:B------:R-:W-:-:S09]  /*1e20*/  UPRMT UR4, URZ, 0x654, UR4 ;  /* 0x000006543f047896 */ /* 0x000fd20008000004 */
[----:B------:R-:W-:Y:S01]  /*1e30*/  SYNCS.ARRIVE.TRANS64.RED.A1T0 RZ, [UR4], RZ ;  /* 0x000000ffffff79a7 */ /* 0x000fe20008100404 */
[----:B------:R-:W-:Y:S05]  /*1e40*/  @P0 BRA `(.L_x_26) ;  /* 0x0000000000040947 */ /* 0x000fea0003800000 */
[----:B------:R-:W-:Y:S01]  /*1e50*/  BPT.TRAP 0x1 ;  /* 0x000000040000795c */ /* 0x000fe20000300000 */
.L_x_26:
[----:B------:R-:W2:Y:S01]  /*1e60*/  LDC R7, c[0x0][0x288] ;  /* 0x0000a200ff077b82 */ /* 0x000ea20000000800 */
[----:B01----:R-:W-:Y:S01]  /*1e70*/  SHF.R.U32.HI R3, RZ, 0x2, R18 ;  /* 0x00000002ff037819 */ /* 0x003fe20000011612 */
[----:B------:R-:W-:Y:S01]  /*1e80*/  UIADD3 UR39, UR40, UR39, URZ ;  /* 0x0000002728277290 */ /* 0x000fe2000fffe03f */
[C---:B------:R-:W-:Y:S01]  /*1e90*/  LOP3.LUT R4, R18.reuse, 0x60, RZ, 0xc0, !PT ;  /* 0x0000006012047812 */ /* 0x040fe200078ec0ff */
[----:B------:R-:W-:Y:S01]  /*1ea0*/  ULDC UR8, c[0x0][0x284] ;  /* 0x0000a10000087ab9 */ /* 0x000fe20000000800 */
[----:B------:R-:W-:Y:S01]  /*1eb0*/  LOP3.LUT R3, R3, 0x7, RZ, 0xc0, !PT ;  /* 0x0000000703037812 */ /* 0x000fe200078ec0ff */
[----:B------:R-:W-:Y:S01]  /*1ec0*/  USHF.R.U32.HI UR4, URZ, 0x1, UR39 ;  /* 0x000000013f047899 */ /* 0x000fe20008011627 */
[----:B------:R-:W-:Y:S01]  /*1ed0*/  SHF.R.U32.HI R10, RZ, 0x1, R4 ;  /* 0x00000001ff0a7819 */ /* 0x000fe20000011604 */
[----:B------:R-:W-:Y:S01]  /*1ee0*/  IMAD.SHL.U32 R4, R18, 0x2, RZ ;  /* 0x0000000212047824 */ /* 0x000fe200078e00ff */
[----:B------:R-:W-:Y:S01]  /*1ef0*/  LOP3.LUT R0, R22, 0x1, RZ, 0xc0, !PT ;  /* 0x0000000116007812 */ /* 0x000fe200078ec0ff */
[----:B------:R-:W-:Y:S01]  /*1f00*/  ULOP3.LUT UR4, UR4, 0x1, URZ, 0xc0, !UPT ;  /* 0x0000000104047892 */ /* 0x000fe2000f8ec03f */
[----:B------:R-:W-:Y:S01]  /*1f10*/  IADD3 R5, RZ, -R10, -R3 ;  /* 0x8000000aff057210 */ /* 0x000fe20007ffe803 */
[----:B------:R-:W-:Y:S01]  /*1f20*/  UISETP.GT.U32.AND UP1, UPT, UR39, 0x1, UPT ;  /* 0x000000012700788c */ /* 0x000fe2000bf24070 */
[----:B------:R-:W-:Y:S01]  /*1f30*/  LOP3.LUT R9, R4, 0x6, RZ, 0xc0, !PT ;  /* 0x0000000604097812 */ /* 0x000fe200078ec0ff */
[C---:B------:R-:W-:Y:S01]  /*1f40*/  IMAD.SHL.U32 R6, R0.reuse, 0x40, RZ ;  /* 0x0000004000067824 */ /* 0x040fe200078e00ff */
[----:B------:R-:W-:Y:S01]  /*1f50*/  UISETP.NE.U32.AND UP0, UPT, UR4, 0x1, UPT ;  /* 0x000000010400788c */ /* 0x000fe2000bf05070 */
[----:B------:R-:W-:Y:S01]  /*1f60*/  IMAD R11, R0, -0x40, R5 ;  /* 0xffffffc0000b7824 */ /* 0x000fe200078e0205 */
[----:B------:R-:W-:Y:S01]  /*1f70*/  LOP3.LUT R0, R18, 0x3, RZ, 0xc0, !PT ;  /* 0x0000000312007812 */ /* 0x000fe200078ec0ff */
[----:B------:R-:W-:Y:S01]  /*1f80*/  ULDC.64 UR6, c[0x0][0x5d0] ;  /* 0x0001740000067ab9 */ /* 0x000fe20000000a00 */
[----:B------:R-:W-:Y:S01]  /*1f90*/  PRMT R8, R9, 0x6540, R152 ;  /* 0x0000654009087816 */ /* 0x000fe20000000098 */
[----:B------:R-:W-:Y:S01]  /*1fa0*/  IMAD.SHL.U32 R152, R152, 0x100, RZ ;  /* 0x0000010098987824 */ /* 0x000fe200078e00ff */
[----:B------:R-:W-:Y:S01]  /*1fb0*/  SHF.R.S32.HI R21, RZ, 0x1f, R23 ;  /* 0x0000001fff157819 */ /* 0x000fe20000011417 */
[----:B------:R-:W-:Y:S01]  /*1fc0*/  UISETP.LT.U32.AND UP1, UPT, UR40, 0x2, UP1 ;  /* 0x000000022800788c */ /* 0x000fe20008f21070 */
[----:B------:R-:W-:Y:S01]  /*1fd0*/  SHF.R.S32.HI R9, RZ, 0x1f, R8 ;  /* 0x0000001fff097819 */ /* 0x000fe20000011408 */
[----:B--2---:R-:W-:Y:S01]  /*1fe0*/  IMAD R13, R0, -0x2, R7 ;  /* 0xfffffffe000d7824 */ /* 0x004fe200078e0207 */
[----:B------:R-:W-:Y:S01]  /*1ff0*/  ISETP.GE.AND P0, PT, R152, R7, PT ;  /* 0x000000079800720c */ /* 0x000fe20003f06270 */
[----:B------:R-:W-:Y:S01]  /*2000*/  IMAD.SHL.U32 R0, R153, 0x80, RZ ;  /* 0x0000008099007824 */ /* 0x000fe200078e00ff */
[----:B------:R-:W-:Y:S01]  /*2010*/  UISETP.GT.U32.AND UP0, UPT, UR40, 0x1, !UP0 ;  /* 0x000000012800788c */ /* 0x000fe2000c704070 */
[----:B------:R-:W-:Y:S01]  /*2020*/  IMAD R4, R21, UR6, RZ ;  /* 0x0000000615047c24 */ /* 0x000fe2000f8e02ff */
[----:B------:R-:W-:Y:S01]  /*2030*/  LOP3.LUT R3, R6, 0x40, R3, 0xe2, !PT ;  /* 0x0000004006037812 */ /* 0x000fe200078ee203 */
[----:B------:R-:W-:Y:S01]  /*2040*/  USEL UR5, URZ, 0x1, !UP1 ;  /* 0x000000013f057887 */ /* 0x000fe2000c800000 */
[C---:B------:R-:W-:Y:S01]  /*2050*/  ISETP.GE.OR P0, PT, R0.reuse, UR8, P0 ;  /* 0x0000000800007c0c */ /* 0x040fe20008706670 */
[----:B------:R-:W-:Y:S01]  /*2060*/  USEL UR4, URZ, 0x1, !UP0 ;  /* 0x000000013f047887 */ /* 0x000fe2000c000000 */
[----:B------:R-:W-:Y:S01]  /*2070*/  IMAD.WIDE R6, R153, 0x80, RZ ;  /* 0x0000008099067825 */ /* 0x000fe200078e02ff */
[----:B------:R-:W-:Y:S01]  /*2080*/  ULOP3.LUT UR39, UR39, 0x1, URZ, 0xc0, !UPT ;  /* 0x0000000127277892 */ /* 0x000fe2000f8ec03f */
[----:B------:R-:W-:Y:S01]  /*2090*/  IADD3 R0, -R0, UR8, R11 ;  /* 0x0000000800007c10 */ /* 0x000fe2000fffe10b */
[----:B------:R-:W-:Y:S01]  /*20a0*/  ULOP3.LUT UR38, UR4, UR38, UR5, 0x96, !UPT ;  /* 0x0000002604267292 */ /* 0x000fe2000f8e9605 */
[C---:B------:R-:W-:Y:S01]  /*20b0*/  IMAD R15, R23.reuse, UR7, R4 ;  /* 0x00000007170f7c24 */ /* 0x040fe2000f8e0204 */
[----:B------:R-:W-:Y:S01]  /*20c0*/  LOP3.LUT R167, R6, R3, R10, 0xfe, !PT ;  /* 0x0000000306a77212 */ /* 0x000fe200078efe0a */
[----:B------:R-:W-:-:S04]  /*20d0*/  IMAD.WIDE.U32 R4, R23, UR6, R8 ;  /* 0x0000000617047c25 */ /* 0x000fc8000f8e0008 */
[----:B------:R-:W-:Y:S02]  /*20e0*/  IMAD.IADD R5, R5, 0x1, R15 ;  /* 0x0000000105057824 */ /* 0x000fe400078e020f */
[----:B------:R-:W-:Y:S02]  /*20f0*/  IMAD.IADD R3, R13, 0x1, -R152 ;  /* 0x000000010d037824 */ /* 0x000fe400078e0a98 */
[----:B------:R-:W-:Y:S01]  /*2100*/  IMAD.MOV.U32 R153, RZ, RZ, -0x1 ;  /* 0xffffffffff997424 */ /* 0x000fe200078e00ff */
[----:B------:R-:W-:Y:S06]  /*2110*/  @P0 BRA `(.L_x_28) ;  /* 0x0000007800dc0947 */ /* 0x000fec0003800000 */
[----:B------:R-:W0:Y:S01]  /*2120*/  LDC.64 R10, c[0x0][0x5c8] ;  /* 0x00017200ff0a7b82 */ /* 0x000e220000000a00 */
[----:B-----5:R-:W-:Y:S01]  /*2130*/  FSETP.NEU.AND P0, PT, R155, RZ, PT ;  /* 0x000000ff9b00720b */ /* 0x020fe20003f0d000 */
[----:B------:R-:W-:Y:S01]  /*2140*/  BSSY B0, `(.L_x_28) ;  /* 0x00007b4000007945 */ /* 0x000fe20003800000 */
[----:B------:R-:W-:-:S04]  /*2150*/  ISETP.GT.AND P2, PT, R3, RZ, PT ;  /* 0x000000ff0300720c */ /* 0x000fc80003f44270 */
[----:B------:R-:W-:Y:S01]  /*2160*/  ISETP.GT.AND P1, PT, R0, RZ, P2 ;  /* 0x000000ff0000720c */ /* 0x000fe20001724270 */
[-C--:B0-----:R-:W-:Y:S02]  /*2170*/  IMAD R12, R7, R10.reuse, RZ ;  /* 0x0000000a070c7224 */ /* 0x081fe400078e02ff */
[----:B------:R-:W-:-:S04]  /*2180*/  IMAD.WIDE.U32 R160, R167, R10, R4 ;  /* 0x0000000aa7a07225 */ /* 0x000fc800078e0004 */
[----:B------:R-:W-:-:S04]  /*2190*/  IMAD R5, R167, R11, R12 ;  /* 0x0000000ba7057224 */ /* 0x000fc800078e020c */
[----:B------:R-:W-:Y:S01]  /*21a0*/  IMAD.IADD R169, R161, 0x1, R5 ;  /* 0x00000001a1a97824 */ /* 0x000fe200078e0205 */
[----:B------:R-:W-:Y:S06]  /*21b0*/  @!P0 BRA `(.L_x_29) ;  /* 0x0000005400988947 */ /* 0x000fec0003800000 */
[----:B------:R-:W0:Y:S01]  /*21c0*/  LDC.64 R14, c[0x0][0x5b8] ;  /* 0x00016e00ff0e7b82 */ /* 0x000e220000000a00 */
[----:B------:R-:W-:-:S07]  /*21d0*/  ULDC.64 UR4, c[0x0][0x5c0] ;  /* 0x0001700000047ab9 */ /* 0x000fce0000000a00 */
[----:B------:R-:W1:Y:S08]  /*21e0*/  LDC.64 R164, c[0x0][0x5b0] ;  /* 0x00016c00ffa47b82 */ /* 0x000e700000000a00 */
[----:B------:R-:W2:Y:S01]  /*21f0*/  LDC.64 R12, c[0x0][0x5a8] ;  /* 0x00016a00ff0c7b82 */ /* 0x000ea20000000a00 */
[-C--:B0-----:R-:W-:Y:S02]  /*2200*/  IMAD R4, R21, R14.reuse, RZ ;  /* 0x0000000e15047224 */ /* 0x081fe400078e02ff */
[----:B------:R-:W-:-:S04]  /*2210*/  IMAD.WIDE.U32 R162, R23, R14, R8 ;  /* 0x0000000e17a27225 */ /* 0x000fc800078e0008 */
[----:B------:R-:W-:Y:S02]  /*2220*/  IMAD R159, R23, R15, R4 ;  /* 0x0000000f179f7224 */ /* 0x000fe400078e0204 */
[-C--:B-1----:R-:W-:Y:S02]  /*2230*/  IMAD R6, R7, R164.reuse, RZ ;  /* 0x000000a407067224 */ /* 0x082fe400078e02ff */
[----:B------:R-:W-:Y:S02]  /*2240*/  IMAD.IADD R21, R163, 0x1, R159 ;  /* 0x00000001a3157824 */ /* 0x000fe400078e029f */
[----:B------:R-:W-:Y:S02]  /*2250*/  IMAD.MOV.U32 R20, RZ, RZ, R162 ;  /* 0x000000ffff147224 */ /* 0x000fe400078e00a2 */
[C---:B------:R-:W-:Y:S02]  /*2260*/  IMAD R161, R167.reuse, R165, R6 ;  /* 0x000000a5a7a17224 */ /* 0x040fe400078e0206 */
[----:B------:R-:W-:-:S04]  /*2270*/  IMAD.WIDE.U32 R4, R167, R164, R20 ;  /* 0x000000a4a7047225 */ /* 0x000fc800078e0014 */
[----:B------:R-:W-:Y:S01]  /*2280*/  IMAD.IADD R5, R5, 0x1, R161 ;  /* 0x0000000105057824 */ /* 0x000fe200078e02a1 */
[----:B--2---:R-:W-:-:S04]  /*2290*/  LEA R6, P0, R4, R12, 0x1 ;  /* 0x0000000c04067211 */ /* 0x004fc800078008ff */
[----:B------:R-:W-:-:S05]  /*22a0*/  LEA.HI.X R7, R4, R13, R5, 0x1, P0 ;  /* 0x0000000d04077211 */ /* 0x000fca00000f0c05 */
[----:B------:R0:W2:Y:S01]  /*22b0*/  @P1 LDG.E.LTC128B.U16 R15, desc[UR36][R6.64] ;  /* 0x00000024060f1981 */ /* 0x0000a2000c1e1520 */
[----:B------:R-:W-:Y:S01]  /*22c0*/  IMAD.WIDE.U32 R156, R167, R164, R8 ;  /* 0x000000a4a79c7225 */ /* 0x000fe200078e0008 */
[----:B------:R-:W-:Y:S03]  /*22d0*/  BSSY B1, `(.L_x_30) ;  /* 0x0000013000017945 */ /* 0x000fe60003800000 */
[----:B------:R-:W-:Y:S02]  /*22e0*/  IMAD.IADD R157, R161, 0x1, R157 ;  /* 0x00000001a19d7824 */ /* 0x000fe400078e029d */
[----:B------:R-:W-:-:S04]  /*22f0*/  IMAD.WIDE.U32 R156, R23, R14, R156 ;  /* 0x0000000e179c7225 */ /* 0x000fc800078e009c */
[----:B0-----:R-:W-:Y:S01]  /*2300*/  IMAD.IADD R7, R159, 0x1, R157 ;  /* 0x000000019f077824 */ /* 0x001fe200078e029d */
[----:B------:R-:W-:Y:S02]  /*2310*/  LEA R6, P4, R156, R12, 0x1 ;  /* 0x0000000c9c067211 */ /* 0x000fe400078808ff */
[----:B------:R-:W-:Y:S02]  /*2320*/  SHF.L.U64.HI R157, R164, 0x3, R165 ;  /* 0x00000003a49d7819 */ /* 0x000fe400000102a5 */
[----:B------:R-:W-:Y:S01]  /*2330*/  LEA.HI.X R7, R156, R13, R7, 0x1, P4 ;  /* 0x0000000d9c077211 */ /* 0x000fe200020f0c07 */
[----:B------:R-:W-:Y:S02]  /*2340*/  IMAD.SHL.U32 R156, R164, 0x8, RZ ;  /* 0x00000008a49c7824 */ /* 0x000fe400078e00ff */
[----:B--2---:R-:W-:-:S05]  /*2350*/  HADD2.F32 R4, -RZ, R15.H0_H0 ;  /* 0x2000000fff047230 */ /* 0x004fca0000004100 */
[----:B------:R-:W-:Y:S01]  /*2360*/  FMUL R5, R4, R155 ;  /* 0x0000009b04057220 */ /* 0x000fe20000400000 */
[----:B------:R-:W-:-:S03]  /*2370*/  LEA R4, P0, R160, UR4, 0x1 ;  /* 0x00000004a0047c11 */ /* 0x000fc6000f8008ff */
[----:B------:R-:W-:Y:S01]  /*2380*/  FFMA R24, R24, R154, R5 ;  /* 0x0000009a18187223 */ /* 0x000fe20000000005 */
[----:B------:R-:W-:Y:S02]  /*2390*/  LEA.HI.X R5, R160, UR5, R169, 0x1, P0 ;  /* 0x00000005a0057c11 */ /* 0x000fe400080f0ca9 */
[----:B------:R-:W-:Y:S02]  /*23a0*/  ISETP.GT.AND P0, PT, R3, 0x1, PT ;  /* 0x000000010300780c */ /* 0x000fe40003f04270 */
[----:B------:R-:W-:Y:S02]  /*23b0*/  F2FP.F16.F32.PACK_AB R24, RZ, R24 ;  /* 0x00000018ff18723e */ /* 0x000fe400000000ff */
[----:B------:R-:W-:-:S03]  /*23c0*/  ISETP.GT.AND P3, PT, R0, RZ, P0 ;  /* 0x000000ff0000720c */ /* 0x000fc60000764270 */
[----:B------:R0:W-:Y:S10]  /*23d0*/  @P1 STG.E.U16 desc[UR36][R4.64], R24 ;  /* 0x0000001804001986 */ /* 0x0001f4000c101524 */
[----:B------:R-:W-:Y:S05]  /*23e0*/  @!P3 BRA `(.L_x_31) ;  /* 0x000000000004b947 */ /* 0x000fea0003800000 */
[----:B------:R1:W5:Y:S02]  /*23f0*/  LDG.E.LTC128B.U16 R15, desc[UR36][R6.64+0x2] ;  /* 0x00000224060f7981 */ /* 0x000364000c1e1520 */
.L_x_31:
[----:B------:R-:W-:Y:S05]  /*2400*/  BSYNC B1 ;  /* 0x0000000000017941 */ /* 0x000fea0003800000 */
.L_x_30:
[----:B-----5:R-:W-:Y:S01]  /*2410*/  HADD2.F32 R20, -RZ, R15.H0_H0 ;  /* 0x2000000fff147230 */ /* 0x020fe20000004100 */
[----:B------:R-:W-:Y:S01]  /*2420*/  ISETP.GT.AND P2, PT, R0, 0x8, P2 ;  /* 0x000000080000780c */ /* 0x000fe20001744270 */
[----:B------:R-:W-:Y:S01]  /*2430*/  IMAD.WIDE.U32 R156, R167, R164, R156 ;  /* 0x000000a4a79c7225 */ /* 0x000fe200078e009c */
[----:B------:R-:W-:-:S03]  /*2440*/  PRMT R152, R15, 0x7610, R152 ;  /* 0x000076100f987816 */ /* 0x000fc60000000098 */
[----:B------:R-:W-:Y:S01]  /*2450*/  FMUL R20, R20, R155 ;  /* 0x0000009b14147220 */ /* 0x000fe20000400000 */
[----:B------:R-:W-:Y:S01]  /*2460*/  IMAD.IADD R161, R161, 0x1, R157 ;  /* 0x00000001a1a17824 */ /* 0x000fe200078e029d */
[----:B------:R-:W-:Y:S02]  /*2470*/  IADD3 R162, P1, R162, R156, RZ ;  /* 0x0000009ca2a27210 */ /* 0x000fe40007f3e0ff */
[----:B------:R-:W-:-:S03]  /*2480*/  FFMA R25, R25, R154, R20 ;  /* 0x0000009a19197223 */ /* 0x000fc60000000014 */
[----:B------:R-:W-:Y:S01]  /*2490*/  IMAD.X R21, R161, 0x1, R21, P1 ;  /* 0x00000001a1157824 */ /* 0x000fe200008e0615 */
[C---:B------:R-:W-:Y:S02]  /*24a0*/  LEA R20, P1, R162.reuse, R12, 0x1 ;  /* 0x0000000ca2147211 */ /* 0x040fe400078208ff */
[----:B------:R-:W-:Y:S02]  /*24b0*/  F2FP.F16.F32.PACK_AB R25, RZ, R25 ;  /* 0x00000019ff19723e */ /* 0x000fe400000000ff */
[----:B------:R-:W-:Y:S02]  /*24c0*/  LEA.HI.X R21, R162, R13, R21, 0x1, P1 ;  /* 0x0000000da2157211 */ /* 0x000fe400008f0c15 */
[----:B------:R-:W-:-:S05]  /*24d0*/  PRMT R157, R25, 0x7610, R157 ;  /* 0x00007610199d7816 */ /* 0x000fca000000009d */
[----:B------:R2:W-:Y:S04]  /*24e0*/  @P3 STG.E.U16 desc[UR36][R4.64+0x2], R157 ;  /* 0x0000029d04003986 */ /* 0x0005e8000c101524 */
[----:B------:R-:W0:Y:S01]  /*24f0*/  @P2 LDG.E.LTC128B.U16 R152, desc[UR36][R20.64] ;  /* 0x0000002414982981 */ /* 0x000e22000c1e1520 */
[----:B------:R-:W-:Y:S01]  /*2500*/  IADD3 R8, P1, R8, R156, RZ ;  /* 0x0000009c08087210 */ /* 0x000fe20007f3e0ff */
[----:B------:R-:W-:Y:S01]  /*2510*/  BSSY B1, `(.L_x_32) ;  /* 0x0000011000017945 */ /* 0x000fe20003800000 */
[----:B------:R-:W-:Y:S02]  /*2520*/  SHF.L.U64.HI R11, R10, 0x4, R11 ;  /* 0x000000040a0b7819 */ /* 0x000fe4000001020b */
[----:B------:R-:W-:Y:S01]  /*2530*/  ISETP.GT.AND P0, PT, R0, 0x8, P0 ;  /* 0x000000080000780c */ /* 0x000fe20000704270 */
[----:B------:R-:W-:Y:S01]  /*2540*/  IMAD.X R9, R9, 0x1, R161, P1 ;  /* 0x0000000109097824 */ /* 0x000fe200008e06a1 */
[----:B------:R-:W-:Y:S01]  /*2550*/  LEA R10, P1, R10, R4, 0x4 ;  /* 0x000000040a0a7211 */ /* 0x000fe200078220ff */
[----:B------:R-:W-:-:S04]  /*2560*/  IMAD.WIDE.U32 R14, R23, R14, R8 ;  /* 0x0000000e170e7225 */ /* 0x000fc800078e0008 */
[----:B------:R-:W-:Y:S01]  /*2570*/  IMAD.X R11, R11, 0x1, R5, P1 ;  /* 0x000000010b0b7824 */ /* 0x000fe200008e0605 */
[----:B------:R-:W-:Y:S01]  /*2580*/  LEA R8, P3, R14, R12, 0x1 ;  /* 0x0000000c0e087211 */ /* 0x000fe200078608ff */
[----:B------:R-:W-:-:S05]  /*2590*/  IMAD.IADD R9, R159, 0x1, R15 ;  /* 0x000000019f097824 */ /* 0x000fca00078e020f */
[----:B------:R-:W-:Y:S01]  /*25a0*/  LEA.HI.X R9, R14, R13, R9, 0x1, P3 ;  /* 0x0000000d0e097211 */ /* 0x000fe200018f0c09 */
[----:B0-----:R-:W-:-:S05]  /*25b0*/  HADD2.F32 R24, -RZ, R152.H0_H0 ;  /* 0x20000098ff187230 */ /* 0x001fca0000004100 */
[----:B------:R-:W-:-:S04]  /*25c0*/  FMUL R25, R24, R155 ;  /* 0x0000009b18197220 */ /* 0x000fc80000400000 */
[----:B------:R-:W-:-:S05]  /*25d0*/  FFMA R25, R26, R154, R25 ;  /* 0x0000009a1a197223 */ /* 0x000fca0000000019 */
[----:B------:R-:W-:-:S05]  /*25e0*/  F2FP.F16.F32.PACK_AB R25, RZ, R25 ;  /* 0x00000019ff19723e */ /* 0x000fca00000000ff */
[----:B------:R2:W-:Y:S01]  /*25f0*/  @P2 STG.E.U16 desc[UR36][R10.64], R25 ;  /* 0x000000190a002986 */ /* 0x0005e2000c101524 */
[----:B------:R-:W-:Y:S05]  /*2600*/  @!P0 BRA `(.L_x_33) ;  /* 0x0000000000048947 */ /* 0x000fea0003800000 */
[----:B------:R0:W5:Y:S02]  /*2610*/  LDG.E.LTC128B.U16 R152, desc[UR36][R8.64+0x2] ;  /* 0x0000022408987981 */ /* 0x000164000c1e1520 */
.L_x_33:
[----:B------:R-:W-:Y:S05]  /*2620*/  BSYNC B1 ;  /* 0x0000000000017941 */ /* 0x000fea0003800000 */
.L_x_32:
[----:B-----5:R-:W-:Y:S01]  /*2630*/  HADD2.F32 R12, -RZ, R152.H0_H0 ;  /* 0x20000098ff0c7230 */ /* 0x020fe20000004100 */
[----:B------:R-:W-:Y:S01]  /*2640*/  ISETP.GT.AND P1, PT, R3, 0x8, PT ;  /* 0x000000080300780c */ /* 0x000fe20003f24270 */
[----:B------:R-:W-:Y:S03]  /*2650*/  BSSY B1, `(.L_x_34) ;  /* 0x0000008000017945 */ /* 0x000fe60003800000 */
[----:B------:R-:W-:Y:S01]  /*2660*/  FMUL R12, R12, R155 ;  /* 0x0000009b0c0c7220 */ /* 0x000fe20000400000 */
[----:B------:R-:W-:-:S03]  /*2670*/  ISETP.GT.AND P2, PT, R0, RZ, P1 ;  /* 0x000000ff0000720c */ /* 0x000fc60000f44270 */
[----:B------:R-:W-:-:S05]  /*2680*/  FFMA R12, R27, R154, R12 ;  /* 0x0000009a1b0c7223 */ /* 0x000fca000000000c */
[----:B------:R-:W-:-:S05]  /*2690*/  F2FP.F16.F32.PACK_AB R12, RZ, R12 ;  /* 0x0000000cff0c723e */ /* 0x000fca00000000ff */
[----:B------:R3:W-:Y:S01]  /*26a0*/  @P0 STG.E.U16 desc[UR36][R10.64+0x2], R12 ;  /* 0x0000020c0a000986 */ /* 0x0007e2000c101524 */
[----:B------:R-:W-:Y:S05]  /*26b0*/  @!P2 BRA `(.L_x_35) ;  /* 0x000000000004a947 */ /* 0x000fea0003800000 */
[----:B------:R4:W5:Y:S02]  /*26c0*/  LDG.E.LTC128B.U16 R152, desc[UR36][R6.64+0x10] ;  /* 0x0000102406987981 */ /* 0x000964000c1e1520 */
.L_x_35:
[----:B------:R-:W-:Y:S05]  /*26d0*/  BSYNC B1 ;  /* 0x0000000000017941 */ /* 0x000fea0003800000 */
.L_x_34:
[----:B---3-5:R-:W-:Y:S01]  /*26e0*/  HADD2.F32 R12, -RZ, R152.H0_H0 ;  /* 0x20000098ff0c7230 */ /* 0x028fe20000004100 */
        /* <DEDUP_REMOVED lines=9> */
.L_x_37:
[----:B------:R-:W-:Y:S05]  /*2780*/  BSYNC B1 ;  /* 0x0000000000017941 */ /* 0x000fea0003800000 */
.L_x_36:
[----:B-----5:R-:W-:Y:S01]  /*2790*/  HADD2.F32 R12, -RZ, R152.H0_H0 ;  /* 0x20000098ff0c7230 */ /* 0x020fe20000004100 */
[----:B------:R-:W-:Y:S01]  /*27a0*/  ISETP.GT.AND P1, PT, R0, 0x8, P1 ;  /* 0x000000080000780c */ /* 0x000fe20000f24270 */
[----:B------:R-:W-:Y:S03]  /*27b0*/  BSSY B1, `(.L_x_38) ;  /* 0x0000007000017945 */ /* 0x000fe60003800000 */
[----:B------:R-:W-:-:S04]  /*27c0*/  FMUL R12, R12, R155 ;  /* 0x0000009b0c0c7220 */ /* 0x000fc80000400000 */
[----:B------:R-:W-:-:S05]  /*27d0*/  FFMA R12, R29, R154, R12 ;  /* 0x0000009a1d0c7223 */ /* 0x000fca000000000c */
[----:B------:R-:W-:-:S05]  /*27e0*/  F2FP.F16.F32.PACK_AB R12, RZ, R12 ;  /* 0x0000000cff0c723e */ /* 0x000fca00000000ff */
[----:B------:R0:W-:Y:S01]  /*27f0*/  @P3 STG.E.U16 desc[UR36][R4.64+0x12], R12 ;  /* 0x0000120c04003986 */ /* 0x0001e2000c101524 */
[----:B------:R-:W-:Y:S05]  /*2800*/  @!P1 BRA `(.L_x_39) ;  /* 0x0000000000049947 */ /* 0x000fea0003800000 */
[----:B------:R0:W5:Y:S02]  /*2810*/  LDG.E.LTC128B.U16 R152, desc[UR36][R8.64+0x10] ;  /* 0x0000102408987981 */ /* 0x000164000c1e1520 */
.L_x_39:
[----:B------:R-:W-:Y:S05]  /*2820*/  BSYNC B1 ;  /* 0x0000000000017941 */ /* 0x000fea0003800000 */
.L_x_38:
[----:B0----5:R-:W-:Y:S01]  /*2830*/  HADD2.F32 R12, -RZ, R152.H0_H0 ;  /* 0x20000098ff0c7230 */ /* 0x021fe20000004100 */
[----:B------:R-:W-:Y:S01]  /*2840*/  ISETP.GT.AND P0, PT, R0, 0x8, P0 ;  /* 0x000000080000780c */ /* 0x000fe20000704270 */
[----:B------:R-:W-:Y:S03]  /*2850*/  BSSY B1, `(.L_x_40) ;  /* 0x0000007000017945 */ /* 0x000fe60003800000 */
[----:B---3--:R-:W-:-:S04]  /*2860*/  FMUL R13, R12, R155 ;  /* 0x0000009b0c0d7220 */ /* 0x008fc80000400000 */
[----:B------:R-:W-:-:S05]  /*2870*/  FFMA R13, R30, R154, R13 ;  /* 0x0000009a1e0d7223 */ /* 0x000fca000000000d */
[----:B------:R-:W-:-:S05]  /*2880*/  F2FP.F16.F32.PACK_AB R13, RZ, R13 ;  /* 0x0000000dff0d723e */ /* 0x000fca00000000ff */
[----:B------:R0:W-:Y:S01]  /*2890*/  @P1 STG.E.U16 desc[UR36][R10.64+0x10], R13 ;  /* 0x0000100d0a001986 */ /* 0x0001e2000c101524 */
[----:B------:R-:W-:Y:S05]  /*28a0*/  @!P0 BRA `(.L_x_41) ;  /* 0x0000000000048947 */ /* 0x000fea0003800000 */
[----:B------:R3:W5:Y:S02]  /*28b0*/  LDG.E.LTC128B.U16 R152, desc[UR36][R8.64+0x12] ;  /* 0x0000122408987981 */ /* 0x000764000c1e1520 */
.L_x_41:
[----:B------:R-:W-:Y:S05]  /*28c0*/  BSYNC B1 ;  /* 0x0000000000017941 */ /* 0x000fea0003800000 */
.L_x_40:
        /* <DEDUP_REMOVED lines=10> */
.L_x_43:
[----:B------:R-:W-:Y:S05]  /*2970*/  BSYNC B1 ;  /* 0x0000000000017941 */ /* 0x000fea0003800000 */
.L_x_42:
[----:B0----5:R-:W-:Y:S01]  /*2980*/  HADD2.F32 R12, -RZ, R152.H0_H0 ;  /* 0x20000098ff0c7230 */ /* 0x021fe20000004100 */
        /* <DEDUP_REMOVED lines=9> */
.L_x_45:
[----:B------:R-:W-:Y:S05]  /*2a20*/  BSYNC B1 ;  /* 0x0000000000017941 */ /* 0x000fea0003800000 */
.L_x_44:
        /* <DEDUP_REMOVED lines=9> */
.L_x_47:
[----:B------:R-:W-:Y:S05]  /*2ac0*/  BSYNC B1 ;  /* 0x0000000000017941 */ /* 0x000fea0003800000 */
.L_x_46:
[----:B0----5:R-:W-:Y:S01]  /*2ad0*/  HADD2.F32 R12, -RZ, R152.H0_H0 ;  /* 0x20000098ff0c7230 */ /* 0x021fe20000004100 */
        /* <DEDUP_REMOVED lines=8> */
.L_x_49:
[----:B------:R-:W-:Y:S05]  /*2b60*/  BSYNC B1 ;  /* 0x0000000000017941 */ /* 0x000fea0003800000 */
.L_x_48:
        /* <DEDUP_REMOVED lines=10> */
.L_x_51:
[----:B------:R-:W-:Y:S05]  /*2c10*/  BSYNC B1 ;  /* 0x0000000000017941 */ /* 0x000fea0003800000 */
.L_x_50:
        /* <DEDUP_REMOVED lines=10> */
.L_x_53:
[----:B------:R-:W-:Y:S05]  /*2cc0*/  BSYNC B1 ;  /* 0x0000000000017941 */ /* 0x000fea0003800000 */
.L_x_52:
        /* <DEDUP_REMOVED lines=9> */
.L_x_55:
[----:B------:R-:W-:Y:S05]  /*2d60*/  BSYNC B1 ;  /* 0x0000000000017941 */ /* 0x000fea0003800000 */
.L_x_54:
        /* <DEDUP_REMOVED lines=9> */
.L_x_57:
[----:B------:R-:W-:Y:S05]  /*2e00*/  BSYNC B1 ;  /* 0x0000000000017941 */ /* 0x000fea0003800000 */
.L_x_56:
        /* <DEDUP_REMOVED lines=10> */
.L_x_59:
[----:B------:R-:W-:Y:S05]  /*2eb0*/  BSYNC B1 ;  /* 0x0000000000017941 */ /* 0x000fea0003800000 */
.L_x_58:
        /* <DEDUP_REMOVED lines=10> */
.L_x_61:
[----:B------:R-:W-:Y:S05]  /*2f60*/  BSYNC B1 ;  /* 0x0000000000017941 */ /* 0x000fea0003800000 */
.L_x_60:
        /* <DEDUP_REMOVED lines=9> */
.L_x_63:
[----:B------:R-:W-:Y:S05]  /*3000*/  BSYNC B1 ;  /* 0x0000000000017941 */ /* 0x000fea0003800000 */
.L_x_62:
        /* <DEDUP_REMOVED lines=9> */
.L_x_65:
[----:B------:R-:W-:Y:S05]  /*30a0*/  BSYNC B1 ;  /* 0x0000000000017941 */ /* 0x000fea0003800000 */
.L_x_64:
        /* <DEDUP_REMOVED lines=10> */
.L_x_67:
[----:B------:R-:W-:Y:S05]  /*3150*/  BSYNC B1 ;  /* 0x0000000000017941 */ /* 0x000fea0003800000 */
.L_x_66:
        /* <DEDUP_REMOVED lines=10> */
.L_x_69:
[----:B------:R-:W-:Y:S05]  /*3200*/  BSYNC B1 ;  /* 0x0000000000017941 */ /* 0x000fea0003800000 */
.L_x_68:
        /* <DEDUP_REMOVED lines=9> */
.L_x_71:
[----:B------:R-:W-:Y:S05]  /*32a0*/  BSYNC B1 ;  /* 0x0000000000017941 */ /* 0x000fea0003800000 */
.L_x_70:
        /* <DEDUP_REMOVED lines=9> */
.L_x_73:
[----:B------:R-:W-:Y:S05]  /*3340*/  BSYNC B1 ;  /* 0x0000000000017941 */ /* 0x000fea0003800000 */
.L_x_72:
        /* <DEDUP_REMOVED lines=10> */
.L_x_75:
[----:B------:R-:W-:Y:S05]  /*33f0*/  BSYNC B1 ;  /* 0x0000000000017941 */ /* 0x000fea0003800000 */
.L_x_74:
        /* <DEDUP_REMOVED lines=10> */
.L_x_77:
[----:B------:R-:W-:Y:S05]  /*34a0*/  BSYNC B1 ;  /* 0x0000000000017941 */ /* 0x000fea0003800000 */
.L_x_76:
        /* <DEDUP_REMOVED lines=9> */
.L_x_79:
[----:B------:R-:W-:Y:S05]  /*3540*/  BSYNC B1 ;  /* 0x0000000000017941 */ /* 0x000fea0003800000 */
.L_x_78:
        /* <DEDUP_REMOVED lines=9> */
.L_x_81:
[----:B------:R-:W-:Y:S05]  /*35e0*/  BSYNC B1 ;  /* 0x0000000000017941 */ /* 0x000fea0003800000 */
.L_x_80:
        /* <DEDUP_REMOVED lines=10> */
.L_x_83:
[----:B------:R-:W-:Y:S05]  /*3690*/  BSYNC B1 ;  /* 0x0000000000017941 */ /* 0x000fea0003800000 */
.L_x_82:
        /* <DEDUP_REMOVED lines=10> */
.L_x_85:
[----:B------:R-:W-:Y:S05]  /*3740*/  BSYNC B1 ;  /* 0x0000000000017941 */ /* 0x000fea0003800000 */
.L_x_84:
        /* <DEDUP_REMOVED lines=9> */
.L_x_87:
[----:B------:R-:W-:Y:S05]  /*37e0*/  BSYNC B1 ;  /* 0x0000000000017941 */ /* 0x000fea0003800000 */
.L_x_86:
        /* <DEDUP_REMOVED lines=9> */
.L_x_89:
[----:B------:R-:W-:Y:S05]  /*3880*/  BSYNC B1 ;  /* 0x0000000000017941 */ /* 0x000fea0003800000 */
.L_x_88:
        /* <DEDUP_REMOVED lines=10> */
.L_x_91:
[----:B------:R-:W-:Y:S05]  /*3930*/  BSYNC B1 ;  /* 0x0000000000017941 */ /* 0x000fea0003800000 */
.L_x_90:
        /* <DEDUP_REMOVED lines=10> */
.L_x_93:
[----:B------:R-:W-:Y:S05]  /*39e0*/  BSYNC B1 ;  /* 0x0000000000017941 */ /* 0x000fea0003800000 */
.L_x_92:
        /* <DEDUP_REMOVED lines=9> */
.L_x_95:
[----:B------:R-:W-:Y:S05]  /*3a80*/  BSYNC B1 ;  /* 0x0000000000017941 */ /* 0x000fea0003800000 */
.L_x_94:
        /* <DEDUP_REMOVED lines=9> */
.L_x_97:
[----:B------:R-:W-:Y:S05]  /*3b20*/  BSYNC B1 ;  /* 0x0000000000017941 */ /* 0x000fea0003800000 */
.L_x_96:
        /* <DEDUP_REMOVED lines=10> */
.L_x_99:
[----:B------:R-:W-:Y:S05]  /*3bd0*/  BSYNC B1 ;  /* 0x0000000000017941 */ /* 0x000fea0003800000 */
.L_x_98:
        /* <DEDUP_REMOVED lines=10> */
.L_x_101:
[----:B------:R-:W-:Y:S05]  /*3c80*/  BSYNC B1 ;  /* 0x0000000000017941 */ /* 0x000fea0003800000 */
.L_x_100:
        /* <DEDUP_REMOVED lines=9> */
.L_x_103:
[----:B------:R-:W-:Y:S05]  /*3d20*/  BSYNC B1 ;  /* 0x0000000000017941 */ /* 0x000fea0003800000 */
.L_x_102:
        /* <DEDUP_REMOVED lines=9> */
.L_x_105:
[----:B------:R-:W-:Y:S05]  /*3dc0*/  BSYNC B1 ;  /* 0x0000000000017941 */ /* 0x000fea0003800000 */
.L_x_104:
        /* <DEDUP_REMOVED lines=10> */
.L_x_107:
[----:B------:R-:W-:Y:S05]  /*3e70*/  BSYNC B1 ;  /* 0x0000000000017941 */ /* 0x000fea0003800000 */
.L_x_106:
        /* <DEDUP_REMOVED lines=10> */
.L_x_109:
[----:B------:R-:W-:Y:S05]  /*3f20*/  BSYNC B1 ;  /* 0x0000000000017941 */ /* 0x000fea0003800000 */
.L_x_108:
        /* <DEDUP_REMOVED lines=9> */
.L_x_111:
[----:B------:R-:W-:Y:S05]  /*3fc0*/  BSYNC B1 ;  /* 0x0000000000017941 */ /* 0x000fea0003800000 */
.L_x_110:
        /* <DEDUP_REMOVED lines=9> */
.L_x_113:
[----:B------:R-:W-:Y:S05]  /*4060*/  BSYNC B1 ;  /* 0x0000000000017941 */ /* 0x000fea0003800000 */
.L_x_112:
        /* <DEDUP_REMOVED lines=10> */
.L_x_115:
[----:B------:R-:W-:Y:S05]  /*4110*/  BSYNC B1 ;  /* 0x0000000000017941 */ /* 0x000fea0003800000 */
.L_x_114:
        /* <DEDUP_REMOVED lines=10> */
.L_x_117:
[----:B------:R-:W-:Y:S05]  /*41c0*/  BSYNC B1 ;  /* 0x0000000000017941 */ /* 0x000fea0003800000 */
.L_x_116:
        /* <DEDUP_REMOVED lines=9> */
.L_x_119:
[----:B------:R-:W-:Y:S05]  /*4260*/  BSYNC B1 ;  /* 0x0000000000017941 */ /* 0x000fea0003800000 */
.L_x_118:
        /* <DEDUP_REMOVED lines=9> */
.L_x_121:
[----:B------:R-:W-:Y:S05]  /*4300*/  BSYNC B1 ;  /* 0x0000000000017941 */ /* 0x000fea0003800000 */
.L_x_120:
        /* <DEDUP_REMOVED lines=10> */
.L_x_123:
[----:B------:R-:W-:Y:S05]  /*43b0*/  BSYNC B1 ;  /* 0x0000000000017941 */ /* 0x000fea0003800000 */
.L_x_122:
        /* <DEDUP_REMOVED lines=10> */
.L_x_125:
[----:B------:R-:W-:Y:S05]  /*4460*/  BSYNC B1 ;  /* 0x0000000000017941 */ /* 0x000fea0003800000 */
.L_x_124:
        /* <DEDUP_REMOVED lines=9> */
.L_x_127:
[----:B------:R-:W-:Y:S05]  /*4500*/  BSYNC B1 ;  /* 0x0000000000017941 */ /* 0x000fea0003800000 */
.L_x_126:
        /* <DEDUP_REMOVED lines=9> */
.L_x_129:
[----:B------:R-:W-:Y:S05]  /*45a0*/  BSYNC B1 ;  /* 0x0000000000017941 */ /* 0x000fea0003800000 */
.L_x_128:
        /* <DEDUP_REMOVED lines=10> */
.L_x_131:
[----:B------:R-:W-:Y:S05]  /*4650*/  BSYNC B1 ;  /* 0x0000000000017941 */ /* 0x000fea0003800000 */
.L_x_130:
        /* <DEDUP_REMOVED lines=10> */
.L_x_133:
[----:B------:R-:W-:Y:S05]  /*4700*/  BSYNC B1 ;  /* 0x0000000000017941 */ /* 0x000fea0003800000 */
.L_x_132:
        /* <DEDUP_REMOVED lines=9> */
.L_x_135:
[----:B------:R-:W-:Y:S05]  /*47a0*/  BSYNC B1 ;  /* 0x0000000000017941 */ /* 0x000fea0003800000 */
.L_x_134:
        /* <DEDUP_REMOVED lines=9> */
.L_x_137:
[----:B------:R-:W-:Y:S05]  /*4840*/  BSYNC B1 ;  /* 0x0000000000017941 */ /* 0x000fea0003800000 */
.L_x_136:
        /* <DEDUP_REMOVED lines=10> */
.L_x_139:
[----:B------:R-:W-:Y:S05]  /*48f0*/  BSYNC B1 ;  /* 0x0000000000017941 */ /* 0x000fea0003800000 */
.L_x_138:
        /* <DEDUP_REMOVED lines=10> */
.L_x_141:
[----:B------:R-:W-:Y:S05]  /*49a0*/  BSYNC B1 ;  /* 0x0000000000017941 */ /* 0x000fea0003800000 */
.L_x_140:
        /* <DEDUP_REMOVED lines=9> */
.L_x_143:
[----:B------:R-:W-:Y:S05]  /*4a40*/  BSYNC B1 ;  /* 0x0000000000017941 */ /* 0x000fea0003800000 */
.L_x_142:
        /* <DEDUP_REMOVED lines=9> */
.L_x_145:
[----:B------:R-:W-:Y:S05]  /*4ae0*/  BSYNC B1 ;  /* 0x0000000000017941 */ /* 0x000fea0003800000 */
.L_x_144:
        /* <DEDUP_REMOVED lines=10> */
.L_x_147:
[----:B------:R-:W-:Y:S05]  /*4b90*/  BSYNC B1 ;  /* 0x0000000000017941 */ /* 0x000fea0003800000 */
.L_x_146:
        /* <DEDUP_REMOVED lines=10> */
.L_x_149:
[----:B------:R-:W-:Y:S05]  /*4c40*/  BSYNC B1 ;  /* 0x0000000000017941 */ /* 0x000fea0003800000 */
.L_x_148:
        /* <DEDUP_REMOVED lines=9> */
.L_x_151:
[----:B------:R-:W-:Y:S05]  /*4ce0*/  BSYNC B1 ;  /* 0x0000000000017941 */ /* 0x000fea0003800000 */
.L_x_150:
        /* <DEDUP_REMOVED lines=9> */
.L_x_153:
[----:B------:R-:W-:Y:S05]  /*4d80*/  BSYNC B1 ;  /* 0x0000000000017941 */ /* 0x000fea0003800000 */
.L_x_152:
        /* <DEDUP_REMOVED lines=10> */
.L_x_155:
[----:B------:R-:W-:Y:S05]  /*4e30*/  BSYNC B1 ;  /* 0x0000000000017941 */ /* 0x000fea0003800000 */
.L_x_154:
        /* <DEDUP_REMOVED lines=10> */
.L_x_157:
[----:B------:R-:W-:Y:S05]  /*4ee0*/  BSYNC B1 ;  /* 0x0000000000017941 */ /* 0x000fea0003800000 */
.L_x_156:
        /* <DEDUP_REMOVED lines=9> */
.L_x_159:
[----:B------:R-:W-:Y:S05]  /*4f80*/  BSYNC B1 ;  /* 0x0000000000017941 */ /* 0x000fea0003800000 */
.L_x_158:
        /* <DEDUP_REMOVED lines=9> */
.L_x_161:
[----:B------:R-:W-:Y:S05]  /*5020*/  BSYNC B1 ;  /* 0x0000000000017941 */ /* 0x000fea0003800000 */
.L_x_160:
        /* <DEDUP_REMOVED lines=10> */
.L_x_163:
[----:B------:R-:W-:Y:S05]  /*50d0*/  BSYNC B1 ;  /* 0x0000000000017941 */ /* 0x000fea0003800000 */
.L_x_162:
        /* <DEDUP_REMOVED lines=10> */
.L_x_165:
[----:B------:R-:W-:Y:S05]  /*5180*/  BSYNC B1 ;  /* 0x0000000000017941 */ /* 0x000fea0003800000 */
.L_x_164:
        /* <DEDUP_REMOVED lines=9> */
.L_x_167:
[----:B------:R-:W-:Y:S05]  /*5220*/  BSYNC B1 ;  /* 0x0000000000017941 */ /* 0x000fea0003800000 */
.L_x_166:
        /* <DEDUP_REMOVED lines=9> */
.L_x_169:
[----:B------:R-:W-:Y:S05]  /*52c0*/  BSYNC B1 ;  /* 0x0000000000017941 */ /* 0x000fea0003800000 */
.L_x_168:
        /* <DEDUP_REMOVED lines=10> */
.L_x_171:
[----:B------:R-:W-:Y:S05]  /*5370*/  BSYNC B1 ;  /* 0x0000000000017941 */ /* 0x000fea0003800000 */
.L_x_170:
        /* <DEDUP_REMOVED lines=10> */
.L_x_173:
[----:B------:R-:W-:Y:S05]  /*5420*/  BSYNC B1 ;  /* 0x0000000000017941 */ /* 0x000fea0003800000 */
.L_x_172:
        /* <DEDUP_REMOVED lines=9> */
.L_x_175:
[----:B------:R-:W-:Y:S05]  /*54c0*/  BSYNC B1 ;  /* 0x0000000000017941 */ /* 0x000fea0003800000 */
.L_x_174:
        /* <DEDUP_REMOVED lines=9> */
.L_x_177:
[----:B------:R-:W-:Y:S05]  /*5560*/  BSYNC B1 ;  /* 0x0000000000017941 */ /* 0x000fea0003800000 */
.L_x_176:
        /* <DEDUP_REMOVED lines=10> */
.L_x_179:
[----:B------:R-:W-:Y:S05]  /*5610*/  BSYNC B1 ;  /* 0x0000000000017941 */ /* 0x000fea0003800000 */
.L_x_178:
        /* <DEDUP_REMOVED lines=10> */
.L_x_181:
[----:B------:R-:W-:Y:S05]  /*56c0*/  BSYNC B1 ;  /* 0x0000000000017941 */ /* 0x000fea0003800000 */
.L_x_180:
        /* <DEDUP_REMOVED lines=9> */
.L_x_183:
[----:B------:R-:W-:Y:S05]  /*5760*/  BSYNC B1 ;  /* 0x0000000000017941 */ /* 0x000fea0003800000 */
.L_x_182:
        /* <DEDUP_REMOVED lines=9> */
.L_x_185:
[----:B------:R-:W-:Y:S05]  /*5800*/  BSYNC B1 ;  /* 0x0000000000017941 */ /* 0x000fea0003800000 */
.L_x_184:
        /* <DEDUP_REMOVED lines=10> */
.L_x_187:
[----:B------:R-:W-:Y:S05]  /*58b0*/  BSYNC B1 ;  /* 0x0000000000017941 */ /* 0x000fea0003800000 */
.L_x_186:
        /* <DEDUP_REMOVED lines=10> */
.L_x_189:
[----:B------:R-:W-:Y:S05]  /*5960*/  BSYNC B1 ;  /* 0x0000000000017941 */ /* 0x000fea0003800000 */
.L_x_188:
        /* <DEDUP_REMOVED lines=9> */
.L_x_191:
[----:B------:R-:W-:Y:S05]  /*5a00*/  BSYNC B1 ;  /* 0x0000000000017941 */ /* 0x000fea0003800000 */
.L_x_190:
        /* <DEDUP_REMOVED lines=9> */
.L_x_193:
[----:B------:R-:W-:Y:S05]  /*5aa0*/  BSYNC B1 ;  /* 0x0000000000017941 */ /* 0x000fea0003800000 */
.L_x_192:
        /* <DEDUP_REMOVED lines=10> */
.L_x_195:
[----:B------:R-:W-:Y:S05]  /*5b50*/  BSYNC B1 ;  /* 0x0000000000017941 */ /* 0x000fea0003800000 */
.L_x_194:
        /* <DEDUP_REMOVED lines=10> */
.L_x_197:
[----:B------:R-:W-:Y:S05]  /*5c00*/  BSYNC B1 ;  /* 0x0000000000017941 */ /* 0x000fea0003800000 */
.L_x_196:
        /* <DEDUP_REMOVED lines=9> */
.L_x_199:
[----:B------:R-:W-:Y:S05]  /*5ca0*/  BSYNC B1 ;  /* 0x0000000000017941 */ /* 0x000fea0003800000 */
.L_x_198:
        /* <DEDUP_REMOVED lines=9> */
.L_x_201:
[----:B------:R-:W-:Y:S05]  /*5d40*/  BSYNC B1 ;  /* 0x0000000000017941 */ /* 0x000fea0003800000 */
.L_x_200:
        /* <DEDUP_REMOVED lines=10> */
.L_x_203:
[----:B------:R-:W-:Y:S05]  /*5df0*/  BSYNC B1 ;  /* 0x0000000000017941 */ /* 0x000fea0003800000 */
.L_x_202:
        /* <DEDUP_REMOVED lines=10> */
.L_x_205:
[----:B------:R-:W-:Y:S05]  /*5ea0*/  BSYNC B1 ;  /* 0x0000000000017941 */ /* 0x000fea0003800000 */
.L_x_204:
        /* <DEDUP_REMOVED lines=9> */
.L_x_207:
[----:B------:R-:W-:Y:S05]  /*5f40*/  BSYNC B1 ;  /* 0x0000000000017941 */ /* 0x000fea0003800000 */
.L_x_206:
        /* <DEDUP_REMOVED lines=9> */
.L_x_209:
[----:B------:R-:W-:Y:S05]  /*5fe0*/  BSYNC B1 ;  /* 0x0000000000017941 */ /* 0x000fea0003800000 */
.L_x_208:
        /* <DEDUP_REMOVED lines=10> */
.L_x_211:
[----:B------:R-:W-:Y:S05]  /*6090*/  BSYNC B1 ;  /* 0x0000000000017941 */ /* 0x000fea0003800000 */
.L_x_210:
        /* <DEDUP_REMOVED lines=10> */
.L_x_213:
[----:B------:R-:W-:Y:S05]  /*6140*/  BSYNC B1 ;  /* 0x0000000000017941 */ /* 0x000fea0003800000 */
.L_x_212:
        /* <DEDUP_REMOVED lines=9> */
.L_x_215:
[----:B------:R-:W-:Y:S05]  /*61e0*/  BSYNC B1 ;  /* 0x0000000000017941 */ /* 0x000fea0003800000 */
.L_x_214:
        /* <DEDUP_REMOVED lines=9> */
.L_x_217:
[----:B------:R-:W-:Y:S05]  /*6280*/  BSYNC B1 ;  /* 0x0000000000017941 */ /* 0x000fea0003800000 */
.L_x_216:
        /* <DEDUP_REMOVED lines=10> */
.L_x_219:
[----:B------:R-:W-:Y:S05]  /*6330*/  BSYNC B1 ;  /* 0x0000000000017941 */ /* 0x000fea0003800000 */
.L_x_218:
        /* <DEDUP_REMOVED lines=10> */
.L_x_221:
[----:B------:R-:W-:Y:S05]  /*63e0*/  BSYNC B1 ;  /* 0x0000000000017941 */ /* 0x000fea0003800000 */
.L_x_220:
        /* <DEDUP_REMOVED lines=9> */
.L_x_223:
[----:B------:R-:W-:Y:S05]  /*6480*/  BSYNC B1 ;  /* 0x0000000000017941 */ /* 0x000fea0003800000 */
.L_x_222:
        /* <DEDUP_REMOVED lines=9> */
.L_x_225:
[----:B------:R-:W-:Y:S05]  /*6520*/  BSYNC B1 ;  /* 0x0000000000017941 */ /* 0x000fea0003800000 */
.L_x_224:
        /* <DEDUP_REMOVED lines=10> */
.L_x_227:
[----:B------:R-:W-:Y:S05]  /*65d0*/  BSYNC B1 ;  /* 0x0000000000017941 */ /* 0x000fea0003800000 */
.L_x_226:
        /* <DEDUP_REMOVED lines=10> */
.L_x_229:
[----:B------:R-:W-:Y:S05]  /*6680*/  BSYNC B1 ;  /* 0x0000000000017941 */ /* 0x000fea0003800000 */
.L_x_228:
        /* <DEDUP_REMOVED lines=9> */
.L_x_231:
[----:B------:R-:W-:Y:S05]  /*6720*/  BSYNC B1 ;  /* 0x0000000000017941 */ /* 0x000fea0003800000 */
.L_x_230:
        /* <DEDUP_REMOVED lines=9> */
.L_x_233:
[----:B------:R-:W-:Y:S05]  /*67c0*/  BSYNC B1 ;  /* 0x0000000000017941 */ /* 0x000fea0003800000 */
.L_x_232:
        /* <DEDUP_REMOVED lines=10> */
.L_x_235:
[----:B------:R-:W-:Y:S05]  /*6870*/  BSYNC B1 ;  /* 0x0000000000017941 */ /* 0x000fea0003800000 */
.L_x_234:
        /* <DEDUP_REMOVED lines=10> */
.L_x_237:
[----:B------:R-:W-:Y:S05]  /*6920*/  BSYNC B1 ;  /* 0x0000000000017941 */ /* 0x000fea0003800000 */
.L_x_236:
        /* <DEDUP_REMOVED lines=9> */
.L_x_239:
[----:B------:R-:W-:Y:S05]  /*69c0*/  BSYNC B1 ;  /* 0x0000000000017941 */ /* 0x000fea0003800000 */
.L_x_238:
        /* <DEDUP_REMOVED lines=9> */
.L_x_241:
[----:B------:R-:W-:Y:S05]  /*6a60*/  BSYNC B1 ;  /* 0x0000000000017941 */ /* 0x000fea0003800000 */
.L_x_240:
        /* <DEDUP_REMOVED lines=10> */
.L_x_243:
[----:B------:R-:W-:Y:S05]  /*6b10*/  BSYNC B1 ;  /* 0x0000000000017941 */ /* 0x000fea0003800000 */
.L_x_242:
        /* <DEDUP_REMOVED lines=10> */
.L_x_245:
[----:B------:R-:W-:Y:S05]  /*6bc0*/  BSYNC B1 ;  /* 0x0000000000017941 */ /* 0x000fea0003800000 */
.L_x_244:
        /* <DEDUP_REMOVED lines=9> */
.L_x_247:
[----:B------:R-:W-:Y:S05]  /*6c60*/  BSYNC B1 ;  /* 0x0000000000017941 */ /* 0x000fea0003800000 */
.L_x_246:
        /* <DEDUP_REMOVED lines=9> */
.L_x_249:
[----:B------:R-:W-:Y:S05]  /*6d00*/  BSYNC B1 ;  /* 0x0000000000017941 */ /* 0x000fea0003800000 */
.L_x_248:
        /* <DEDUP_REMOVED lines=10> */
.L_x_251:
[----:B------:R-:W-:Y:S05]  /*6db0*/  BSYNC B1 ;  /* 0x0000000000017941 */ /* 0x000fea0003800000 */
.L_x_250:
        /* <DEDUP_REMOVED lines=10> */
.L_x_253:
[----:B------:R-:W-:Y:S05]  /*6e60*/  BSYNC B1 ;  /* 0x0000000000017941 */ /* 0x000fea0003800000 */
.L_x_252:
        /* <DEDUP_REMOVED lines=9> */
.L_x_255:
[----:B------:R-:W-:Y:S05]  /*6f00*/  BSYNC B1 ;  /* 0x0000000000017941 */ /* 0x000fea0003800000 */
.L_x_254:
        /* <DEDUP_REMOVED lines=9> */
.L_x_257:
[----:B------:R-:W-:Y:S05]  /*6fa0*/  BSYNC B1 ;  /* 0x0000000000017941 */ /* 0x000fea0003800000 */
.L_x_256:
        /* <DEDUP_REMOVED lines=10> */
.L_x_259:
[----:B------:R-:W-:Y:S05]  /*7050*/  BSYNC B1 ;  /* 0x0000000000017941 */ /* 0x000fea0003800000 */
.L_x_258:
        /* <DEDUP_REMOVED lines=10> */
.L_x_261:
[----:B------:R-:W-:Y:S05]  /*7100*/  BSYNC B1 ;  /* 0x0000000000017941 */ /* 0x000fea0003800000 */
.L_x_260:
        /* <DEDUP_REMOVED lines=9> */
.L_x_263:
[----:B------:R-:W-:Y:S05]  /*71a0*/  BSYNC B1 ;  /* 0x0000000000017941 */ /* 0x000fea0003800000 */
.L_x_262:
        /* <DEDUP_REMOVED lines=9> */
.L_x_265:
[----:B------:R-:W-:Y:S05]  /*7240*/  BSYNC B1 ;  /* 0x0000000000017941 */ /* 0x000fea0003800000 */
.L_x_264:
        /* <DEDUP_REMOVED lines=10> */
.L_x_267:
[----:B------:R-:W-:Y:S05]  /*72f0*/  BSYNC B1 ;  /* 0x0000000000017941 */ /* 0x000fea0003800000 */
.L_x_266:
        /* <DEDUP_REMOVED lines=10> */
.L_x_269:
[----:B------:R-:W-:Y:S05]  /*73a0*/  BSYNC B1 ;  /* 0x0000000000017941 */ /* 0x000fea0003800000 */
.L_x_268:
        /* <DEDUP_REMOVED lines=9> */
.L_x_271:
[----:B------:R-:W-:Y:S05]  /*7440*/  BSYNC B1 ;  /* 0x0000000000017941 */ /* 0x000fea0003800000 */
.L_x_270:
        /* <DEDUP_REMOVED lines=9> */
.L_x_273:
[----:B------:R-:W-:Y:S05]  /*74e0*/  BSYNC B1 ;  /* 0x0000000000017941 */ /* 0x000fea0003800000 */
.L_x_272:
        /* <DEDUP_REMOVED lines=10> */
.L_x_275:
[----:B------:R-:W-:Y:S05]  /*7590*/  BSYNC B1 ;  /* 0x0000000000017941 */ /* 0x000fea0003800000 */
.L_x_274:
        /* <DEDUP_REMOVED lines=10> */
.L_x_277:
[----:B------:R-:W-:Y:S05]  /*7640*/  BSYNC B1 ;  /* 0x0000000000017941 */ /* 0x000fea0003800000 */
.L_x_276:
[----:B01--45:R-:W-:Y:S01]  /*7650*/  HADD2.F32 R6, -RZ, R152.H0_H0 ;  /* 0x20000098ff067230 */ /* 0x033fe20000004100 */
        /* <DEDUP_REMOVED lines=8> */
.L_x_279:
[----:B------:R-:W-:Y:S05]  /*76e0*/  BSYNC B1 ;  /* 0x0000000000017941 */ /* 0x000fea0003800000 */
.L_x_278:
[----:B0-2--5:R-:W-:Y:S01]  /*76f0*/  HADD2.F32 R4, -RZ, R152.H0_H0 ;  /* 0x20000098ff047230 */ /* 0x025fe20000004100 */
[----:B------:R-:W-:Y:S01]  /*7700*/  ISETP.GT.AND P0, PT, R0, 0x8, P0 ;  /* 0x000000080000780c */ /* 0x000fe20000704270 */
[----:B------:R-:W-:Y:S01]  /*7710*/  @P1 IMAD.MOV.U32 R5, RZ, RZ, R11 ;  /* 0x000000ffff051224 */ /* 0x000fe200078e000b */
[----:B------:R-:W-:Y:S02]  /*7720*/  BSSY B1, `(.L_x_280) ;  /* 0x0000008000017945 */ /* 0x000fe40003800000 */
[----:B------:R-:W-:Y:S01]  /*7730*/  FMUL R3, R4, R155 ;  /* 0x0000009b04037220 */ /* 0x000fe20000400000 */
[----:B------:R-:W-:-:S03]  /*7740*/  @P1 IMAD.MOV.U32 R4, RZ, RZ, R10 ;  /* 0x000000ffff041224 */ /* 0x000fc600078e000a */
[----:B------:R-:W-:-:S05]  /*7750*/  FFMA R3, R150, R154, R3 ;  /* 0x0000009a96037223 */ /* 0x000fca0000000003 */
[----:B------:R-:W-:-:S05]  /*7760*/  F2FP.F16.F32.PACK_AB R3, RZ, R3 ;  /* 0x00000003ff03723e */ /* 0x000fca00000000ff */
[----:B------:R0:W-:Y:S01]  /*7770*/  @P1 STG.E.U16 desc[UR36][R4.64+0x1f0], R3 ;  /* 0x0001f00304001986 */ /* 0x0001e2000c101524 */
[----:B------:R-:W-:Y:S05]  /*7780*/  @!P0 BRA `(.L_x_281) ;  /* 0x0000000000048947 */ /* 0x000fea0003800000 */
[----:B------:R2:W5:Y:S02]  /*7790*/  LDG.E.LTC128B.U16 R152, desc[UR36][R8.64+0x1f2] ;  /* 0x0001f22408987981 */ /* 0x000564000c1e1520 */
.L_x_281:
[----:B------:R-:W-:Y:S05]  /*77a0*/  BSYNC B1 ;  /* 0x0000000000017941 */ /* 0x000fea0003800000 */
.L_x_280:
[----:B------:R-:W-:Y:S05]  /*77b0*/  @!P0 BRA `(.L_x_282) ;  /* 0x0000002400308947 */ /* 0x000fea0003800000 */
[----:B-----5:R-:W-:-:S05]  /*77c0*/  HADD2.F32 R152, -RZ, R152.H0_H0 ;  /* 0x20000098ff987230 */ /* 0x020fca0000004100 */
[----:B------:R-:W-:-:S04]  /*77d0*/  FMUL R152, R152, R155 ;  /* 0x0000009b98987220 */ /* 0x000fc80000400000 */
[----:B------:R-:W-:-:S05]  /*77e0*/  FFMA R152, R151, R154, R152 ;  /* 0x0000009a97987223 */ /* 0x000fca0000000098 */
[----:B------:R-:W-:-:S05]  /*77f0*/  F2FP.F16.F32.PACK_AB R152, RZ, R152 ;  /* 0x00000098ff98723e */ /* 0x000fca00000000ff */
[----:B------:R4:W-:Y:S01]  /*7800*/  STG.E.U16 desc[UR36][R10.64+0x1f2], R152 ;  /* 0x0001f2980a007986 */ /* 0x0009e2000c101524 */
[----:B------:R-:W-:Y:S05]  /*7810*/  BRA `(.L_x_282) ;  /* 0x0000002400187947 */ /* 0x000fea0003800000 */
.L_x_29:
[----:B------:R-:W-:Y:S01]  /*7820*/  ISETP.GT.AND P0, PT, R3, 0x1, PT ;  /* 0x000000010300780c */ /* 0x000fe20003f04270 */
[----:B------:R-:W-:Y:S01]  /*7830*/  ULDC.64 UR4, c[0x0][0x5c0] ;  /* 0x0001700000047ab9 */ /* 0x000fe20000000a00 */
[-C--:B------:R-:W-:Y:S01]  /*7840*/  FMUL R24, R24, R154.reuse ;  /* 0x0000009a18187220 */ /* 0x080fe20000400000 */
[-C--:B------:R-:W-:Y:S01]  /*7850*/  FMUL R25, R25, R154.reuse ;  /* 0x0000009a19197220 */ /* 0x080fe20000400000 */
[----:B------:R-:W-:Y:S01]  /*7860*/  ISETP.GT.AND P3, PT, R0, RZ, P0 ;  /* 0x000000ff0000720c */ /* 0x000fe20000764270 */
[-C--:B------:R-:W-:Y:S01]  /*7870*/  FMUL R26, R26, R154.reuse ;  /* 0x0000009a1a1a7220 */ /* 0x080fe20000400000 */
[----:B------:R-:W-:Y:S01]  /*7880*/  LEA R4, P4, R160, UR4, 0x1 ;  /* 0x00000004a0047c11 */ /* 0x000fe2000f8808ff */
[----:B------:R-:W-:Y:S01]  /*7890*/  FMUL R27, R27, R154 ;  /* 0x0000009a1b1b7220 */ /* 0x000fe20000400000 */
[----:B------:R-:W-:Y:S01]  /*78a0*/  F2FP.F16.F32.PACK_AB R24, RZ, R24 ;  /* 0x00000018ff18723e */ /* 0x000fe200000000ff */
[-C--:B------:R-:W-:Y:S01]  /*78b0*/  FMUL R28, R28, R154.reuse ;  /* 0x0000009a1c1c7220 */ /* 0x080fe20000400000 */
[----:B------:R-:W-:Y:S01]  /*78c0*/  LEA.HI.X R5, R160, UR5, R169, 0x1, P4 ;  /* 0x00000005a0057c11 */ /* 0x000fe2000a0f0ca9 */
[-C--:B------:R-:W-:Y:S01]  /*78d0*/  FMUL R29, R29, R154.reuse ;  /* 0x0000009a1d1d7220 */ /* 0x080fe20000400000 */
[----:B------:R-:W-:Y:S01]  /*78e0*/  F2FP.F16.F32.PACK_AB R25, RZ, R25 ;  /* 0x00000019ff19723e */ /* 0x000fe200000000ff */
[-C--:B------:R-:W-:Y:S01]  /*78f0*/  FMUL R30, R30, R154.reuse ;  /* 0x0000009a1e1e7220 */ /* 0x080fe20000400000 */
[----:B------:R-:W-:Y:S01]  /*7900*/  SHF.L.U64.HI R11, R10, 0x4, R11 ;  /* 0x000000040a0b7819 */ /* 0x000fe2000001020b */
[----:B------:R-:W-:Y:S01]  /*7910*/  @P1 STG.E.U16 desc[UR36][R4.64], R24 ;  /* 0x0000001804001986 */ /* 0x000fe2000c101524 */
[----:B------:R-:W-:Y:S01]  /*7920*/  ISETP.GT.AND P1, PT, R3, 0x8, PT ;  /* 0x000000080300780c */ /* 0x000fe20003f24270 */
[----:B------:R-:W-:Y:S01]  /*7930*/  FMUL R31, R31, R154 ;  /* 0x0000009a1f1f7220 */ /* 0x000fe20000400000 */
[----:B------:R-:W-:Y:S01]  /*7940*/  ISETP.GT.AND P4, PT, R0, 0x8, P0 ;  /* 0x000000080000780c */ /* 0x000fe20000784270 */
[----:B------:R-:W-:Y:S01]  /*7950*/  @P3 STG.E.U16 desc[UR36][R4.64+0x2], R25 ;  /* 0x0000021904003986 */ /* 0x000fe2000c101524 */
[----:B------:R-:W-:Y:S01]  /*7960*/  LEA R6, P3, R10, R4, 0x4 ;  /* 0x000000040a067211 */ /* 0x000fe200078620ff */
[-C--:B------:R-:W-:Y:S01]  /*7970*/  FMUL R32, R32, R154.reuse ;  /* 0x0000009a20207220 */ /* 0x080fe20000400000 */
[C---:B------:R-:W-:Y:S01]  /*7980*/  ISETP.GT.AND P2, PT, R0.reuse, 0x8, P2 ;  /* 0x000000080000780c */ /* 0x040fe20001744270 */
[-C--:B------:R-:W-:Y:S01]  /*7990*/  FMUL R33, R33, R154.reuse ;  /* 0x0000009a21217220 */ /* 0x080fe20000400000 */
[----:B------:R-:W-:Y:S01]  /*79a0*/  ISETP.GT.AND P0, PT, R3, 0x9, PT ;  /* 0x000000090300780c */ /* 0x000fe20003f04270 */
[----:B------:R-:W-:Y:S01]  /*79b0*/  IMAD.X R7, R11, 0x1, R5, P3 ;  /* 0x000000010b077824 */ /* 0x000fe200018e0605 */
[----:B------:R-:W-:Y:S01]  /*79c0*/  ISETP.GT.AND P5, PT, R0, RZ, P1 ;  /* 0x000000ff0000720c */ /* 0x000fe20000fa4270 */
[-C--:B------:R-:W-:Y:S01]  /*79d0*/  FMUL R34, R34, R154.reuse ;  /* 0x0000009a22227220 */ /* 0x080fe20000400000 */
[----:B------:R-:W-:Y:S01]  /*79e0*/  ISETP.GT.AND P3, PT, R0, RZ, P0 ;  /* 0x000000ff0000720c */ /* 0x000fe20000764270 */
[----:B------:R-:W-:Y:S01]  /*79f0*/  FMUL R35, R35, R154 ;  /* 0x0000009a23237220 */ /* 0x000fe20000400000 */
[----:B------:R-:W-:Y:S01]  /*7a00*/  F2FP.F16.F32.PACK_AB R26, RZ, R26 ;  /* 0x0000001aff1a723e */ /* 0x000fe200000000ff */
[-C--:B------:R-:W-:Y:S01]  /*7a10*/  FMUL R36, R36, R154.reuse ;  /* 0x0000009a24247220 */ /* 0x080fe20000400000 */
[----:B------:R-:W-:Y:S01]  /*7a20*/  F2FP.F16.F32.PACK_AB R27, RZ, R27 ;  /* 0x0000001bff1b723e */ /* 0x000fe200000000ff */
[----:B------:R-:W-:Y:S01]  /*7a30*/  FMUL R37, R37, R154 ;  /* 0x0000009a25257220 */ /* 0x000fe20000400000 */
[----:B------:R-:W-:Y:S01]  /*7a40*/  F2FP.F16.F32.PACK_AB R28, RZ, R28 ;  /* 0x0000001cff1c723e */ /* 0x000fe200000000ff */
[----:B------:R-:W-:Y:S01]  /*7a50*/  @P2 STG.E.U16 desc[UR36][R6.64], R26 ;  /* 0x0000001a06002986 */ /* 0x000fe2000c101524 */
[----:B------:R-:W-:Y:S01]  /*7a60*/  F2FP.F16.F32.PACK_AB R29, RZ, R29 ;  /* 0x0000001dff1d723e */ /* 0x000fe200000000ff */
[-C--:B------:R-:W-:Y:S01]  /*7a70*/  FMUL R38, R38, R154.reuse ;  /* 0x0000009a26267220 */ /* 0x080fe20000400000 */
[C---:B------:R-:W-:Y:S01]  /*7a80*/  ISETP.GT.AND P2, PT, R0.reuse, 0x8, P1 ;  /* 0x000000080000780c */ /* 0x040fe20000f44270 */
[----:B------:R-:W-:Y:S01]  /*7a90*/  @P4 STG.E.U16 desc[UR36][R6.64+0x2], R27 ;  /* 0x0000021b06004986 */ /* 0x000fe2000c101524 */
[----:B------:R-:W-:Y:S01]  /*7aa0*/  ISETP.GT.AND P1, PT, R3, 0x10, PT ;  /* 0x000000100300780c */ /* 0x000fe20003f24270 */
[----:B------:R-:W-:Y:S01]  /*7ab0*/  FMUL R39, R39, R154 ;  /* 0x0000009a27277220 */ /* 0x000fe20000400000 */
[----:B------:R-:W-:Y:S01]  /*7ac0*/  F2FP.F16.F32.PACK_AB R30, RZ, R30 ;  /* 0x0000001eff1e723e */ /* 0x000fe200000000ff */
[----:B------:R-:W-:Y:S01]  /*7ad0*/  @P5 STG.E.U16 desc[UR36][R4.64+0x10], R28 ;  /* 0x0000101c04005986 */ /* 0x000fe2000c101524 */
[----:B------:R-:W-:Y:S01]  /*7ae0*/  ISETP.GT.AND P4, PT, R0, RZ, P1 ;  /* 0x000000ff0000720c */ /* 0x000fe20000f84270 */
[-C--:B------:R-:W-:Y:S01]  /*7af0*/  FMUL R40, R40, R154.reuse ;  /* 0x0000009a28287220 */ /* 0x080fe20000400000 */
[----:B------:R-:W-:Y:S01]  /*7b00*/  F2FP.F16.F32.PACK_AB R31, RZ, R31 ;  /* 0x0000001fff1f723e */ /* 0x000fe200000000ff */
[----:B------:R-:W-:Y:S01]  /*7b10*/  @P3 STG.E.U16 desc[UR36][R4.64+0x12], R29 ;  /* 0x0000121d04003986 */ /* 0x000fe2000c101524 */
[----:B------:R-:W-:Y:S01]  /*7b20*/  ISETP.GT.AND P3, PT, R0, 0x8, P0 ;  /* 0x000000080000780c */ /* 0x000fe20000764270 */
[----:B------:R-:W-:Y:S01]  /*7b30*/  FMUL R41, R41, R154 ;  /* 0x0000009a29297220 */ /* 0x000fe20000400000 */
[----:B------:R-:W-:Y:S01]  /*7b40*/  ISETP.GT.AND P0, PT, R3, 0x11, PT ;  /* 0x000000110300780c */ /* 0x000fe20003f04270 */
[----:B------:R-:W-:Y:S01]  /*7b50*/  @P2 STG.E.U16 desc[UR36][R6.64+0x10], R30 ;  /* 0x0000101e06002986 */ /* 0x000fe2000c101524 */
[----:B------:R-:W-:Y:S01]  /*7b60*/  F2FP.F16.F32.PACK_AB R32, RZ, R32 ;  /* 0x00000020ff20723e */ /* 0x000fe200000000ff */
[-C--:B------:R-:W-:Y:S01]  /*7b70*/  FMUL R42, R42, R154.reuse ;  /* 0x0000009a2a2a7220 */ /* 0x080fe20000400000 */
[C---:B------:R-:W-:Y:S01]  /*7b80*/  ISETP.GT.AND P5, PT, R0.reuse, RZ, P0 ;  /* 0x000000ff0000720c */ /* 0x040fe200007a4270 */
[-C--:B------:R-:W-:Y:S01]  /*7b90*/  FMUL R43, R43, R154.reuse ;  /* 0x0000009a2b2b7220 */ /* 0x080fe20000400000 */
[----:B------:R-:W-:Y:S01]  /*7ba0*/  ISETP.GT.AND P2, PT, R0, 0x8, P1 ;  /* 0x000000080000780c */ /* 0x000fe20000f44270 */
[-C--:B------:R-:W-:Y:S01]  /*7bb0*/  FMUL R44, R44, R154.reuse ;  /* 0x0000009a2c2c7220 */ /* 0x080fe20000400000 */
[----:B------:R-:W-:Y:S01]  /*7bc0*/  ISETP.GT.AND P1, PT, R3, 0x18, PT ;  /* 0x000000180300780c */ /* 0x000fe20003f24270 */
[-C--:B------:R-:W-:Y:S01]  /*7bd0*/  FMUL R45, R45, R154.reuse ;  /* 0x0000009a2d2d7220 */ /* 0x080fe20000400000 */
[----:B------:R-:W-:Y:S01]  /*7be0*/  F2FP.F16.F32.PACK_AB R33, RZ, R33 ;  /* 0x00000021ff21723e */ /* 0x000fe200000000ff */
[----:B------:R-:W-:Y:S01]  /*7bf0*/  @P3 STG.E.U16 desc[UR36][R6.64+0x12], R31 ;  /* 0x0000121f06003986 */ /* 0x000fe2000c101524 */
[----:B------:R-:W-:Y:S01]  /*7c00*/  ISETP.GT.AND P3, PT, R0, 0x8, P0 ;  /* 0x000000080000780c */ /* 0x000fe20000764270 */
[-C--:B------:R-:W-:Y:S01]  /*7c10*/  FMUL R46, R46, R154.reuse ;  /* 0x0000009a2e2e7220 */ /* 0x080fe20000400000 */
[----:B------:R-:W-:Y:S01]  /*7c20*/  ISETP.GT.AND P0, PT, R3, 0x19, PT ;  /* 0x000000190300780c */ /* 0x000fe20003f04270 */
[----:B------:R-:W-:Y:S01]  /*7c30*/  @P4 STG.E.U16 desc[UR36][R4.64+0x20], R32 ;  /* 0x0000202004004986 */ /* 0x000fe2000c101524 */
[C---:B------:R-:W-:Y:S01]  /*7c40*/  ISETP.GT.AND P4, PT, R0.reuse, RZ, P1 ;  /* 0x000000ff0000720c */ /* 0x040fe20000f84270 */
[----:B------:R-:W-:Y:S01]  /*7c50*/  FMUL R47, R47, R154 ;  /* 0x0000009a2f2f7220 */ /* 0x000fe20000400000 */
[----:B------:R-:W-:Y:S01]  /*7c60*/  F2FP.F16.F32.PACK_AB R34, RZ, R34 ;  /* 0x00000022ff22723e */ /* 0x000fe200000000ff */
[----:B------:R-:W-:Y:S01]  /*7c70*/  @P5 STG.E.U16 desc[UR36][R4.64+0x22], R33 ;  /* 0x0000222104005986 */ /* 0x000fe2000c101524 */
[----:B------:R-:W-:Y:S01]  /*7c80*/  ISETP.GT.AND P5, PT, R0, RZ, P0 ;  /* 0x000000ff0000720c */ /* 0x000fe200007a4270 */
[----:B------:R-:W-:Y:S01]  /*7c90*/  FMUL R48, R48, R154 ;  /* 0x0000009a30307220 */ /* 0x000fe20000400000 */
[----:B------:R-:W-:Y:S01]  /*7ca0*/  F2FP.F16.F32.PACK_AB R35, RZ, R35 ;  /* 0x00000023ff23723e */ /* 0x000fe200000000ff */
[----:B------:R-:W-:Y:S01]  /*7cb0*/  @P2 STG.E.U16 desc[UR36][R6.64+0x20], R34 ;  /* 0x0000202206002986 */ /* 0x000fe2000c101524 */
[----:B------:R-:W-:Y:S01]  /*7cc0*/  F2FP.F16.F32.PACK_AB R36, RZ, R36 ;  /* 0x00000024ff24723e */ /* 0x000fe200000000ff */
[-C--:B------:R-:W-:Y:S01]  /*7cd0*/  FMUL R49, R49, R154.reuse ;  /* 0x0000009a31317220 */ /* 0x080fe20000400000 */
[----:B------:R-:W-:Y:S01]  /*7ce0*/  ISETP.GT.AND P2, PT, R0, 0x8, P1 ;  /* 0x000000080000780c */ /* 0x000fe20000f44270 */
[----:B------:R-:W-:Y:S01]  /*7cf0*/  @P3 STG.E.U16 desc[UR36][R6.64+0x22], R35 ;  /* 0x0000222306003986 */ /* 0x000fe2000c101524 */
[----:B------:R-:W-:Y:S01]  /*7d00*/  ISETP.GT.AND P1, PT, R3, 0x20, PT ;  /* 0x000000200300780c */ /* 0x000fe20003f24270 */
[-C--:B------:R-:W-:Y:S01]  /*7d10*/  FMUL R50, R50, R154.reuse ;  /* 0x0000009a32327220 */ /* 0x080fe20000400000 */
[----:B------:R-:W-:Y:S01]  /*7d20*/  F2FP.F16.F32.PACK_AB R37, RZ, R37 ;  /* 0x00000025ff25723e */ /* 0x000fe200000000ff */
[----:B------:R-:W-:Y:S01]  /*7d30*/  @P4 STG.E.U16 desc[UR36][R4.64+0x30], R36 ;  /* 0x0000302404004986 */ /* 0x000fe2000c101524 */
[C---:B------:R-:W-:Y:S01]  /*7d40*/  ISETP.GT.AND P3, PT, R0.reuse, 0x8, P0 ;  /* 0x000000080000780c */ /* 0x040fe20000764270 */
[-C--:B------:R-:W-:Y:S01]  /*7d50*/  FMUL R51, R51, R154.reuse ;  /* 0x0000009a33337220 */ /* 0x080fe20000400000 */
[----:B------:R-:W-:Y:S01]  /*7d60*/  ISETP.GT.AND P0, PT, R3, 0x21, PT ;  /* 0x000000210300780c */ /* 0x000fe20003f04270 */
[----:B------:R-:W-:Y:S01]  /*7d70*/  @P5 STG.E.U16 desc[UR36][R4.64+0x32], R37 ;  /* 0x0000322504005986 */ /* 0x000fe2000c101524 */
[----:B------:R-:W-:Y:S01]  /*7d80*/  ISETP.GT.AND P4, PT, R0, RZ, P1 ;  /* 0x000000ff0000720c */ /* 0x000fe20000f84270 */
[----:B------:R-:W-:Y:S01]  /*7d90*/  FMUL R52, R52, R154 ;  /* 0x0000009a34347220 */ /* 0x000fe20000400000 */
[----:B------:R-:W-:Y:S01]  /*7da0*/  F2FP.F16.F32.PACK_AB R38, RZ, R38 ;  /* 0x00000026ff26723e */ /* 0x000fe200000000ff */
[-C--:B------:R-:W-:Y:S01]  /*7db0*/  FMUL R53, R53, R154.reuse ;  /* 0x0000009a35357220 */ /* 0x080fe20000400000 */
        /* <DEDUP_REMOVED lines=325> */
[----:B------:R-:W-:Y:S01]  /*9210*/  FMUL R151, R151, R154 ;  /* 0x0000009a97977220 */ /* 0x000fe20000400000 */
[----:B------:R-:W-:Y:S01]  /*9220*/  ISETP.GT.AND P2, PT, R0, 0x8, P1 ;  /* 0x000000080000780c */ /* 0x000fe20000f44270 */
[----:B------:R-:W-:Y:S01]  /*9230*/  @P3 STG.E.U16 desc[UR36][R6.64+0x132], R103 ;  /* 0x0001326706003986 */ /* 0x000fe2000c101524 */
[----:B------:R-:W-:-:S02]  /*9240*/  ISETP.GT.AND P1, PT, R3, 0xa8, PT ;  /* 0x000000a80300780c */ /* 0x000fc40003f24270 */
[----:B------:R-:W-:Y:S01]  /*9250*/  F2FP.F16.F32.PACK_AB R105, RZ, R105 ;  /* 0x00000069ff69723e */ /* 0x000fe200000000ff */
[----:B------:R-:W-:Y:S01]  /*9260*/  @P4 STG.E.U16 desc[UR36][R4.64+0x140], R104 ;  /* 0x0001406804004986 */ /* 0x000fe2000c101524 */
[C---:B------:R-:W-:Y:S02]  /*9270*/  ISETP.GT.AND P3, PT, R0.reuse, 0x8, P0 ;  /* 0x000000080000780c */ /* 0x040fe40000764270 */
[----:B------:R-:W-:Y:S01]  /*9280*/  ISETP.GT.AND P0, PT, R3, 0xa9, PT ;  /* 0x000000a90300780c */ /* 0x000fe20003f04270 */
[----:B------:R-:W-:Y:S01]  /*9290*/  @P5 STG.E.U16 desc[UR36][R4.64+0x142], R105 ;  /* 0x0001426904005986 */ /* 0x000fe2000c101524 */
[C---:B------:R-:W-:Y:S02]  /*92a0*/  ISETP.GT.AND P4, PT, R0.reuse, RZ, P1 ;  /* 0x000000ff0000720c */ /* 0x040fe40000f84270 */
[----:B------:R-:W-:Y:S02]  /*92b0*/  F2FP.F16.F32.PACK_AB R106, RZ, R106 ;  /* 0x0000006aff6a723e */ /* 0x000fe400000000ff */
[----:B------:R-:W-:-:S02]  /*92c0*/  ISETP.GT.AND P5, PT, R0, RZ, P0 ;  /* 0x000000ff0000720c */ /* 0x000fc400007a4270 */
[----:B------:R-:W-:Y:S01]  /*92d0*/  F2FP.F16.F32.PACK_AB R107, RZ, R107 ;  /* 0x0000006bff6b723e */ /* 0x000fe200000000ff */
[----:B------:R-:W-:Y:S01]  /*92e0*/  @P2 STG.E.U16 desc[UR36][R6.64+0x140], R106 ;  /* 0x0001406a06002986 */ /* 0x000fe2000c101524 */
[----:B------:R-:W-:Y:S02]  /*92f0*/  F2FP.F16.F32.PACK_AB R108, RZ, R108 ;  /* 0x0000006cff6c723e */ /* 0x000fe400000000ff */
[C---:B------:R-:W-:Y:S01]  /*9300*/  ISETP.GT.AND P2, PT, R0.reuse, 0x8, P1 ;  /* 0x000000080000780c */ /* 0x040fe20000f44270 */
[----:B------:R-:W-:Y:S01]  /*9310*/  @P3 STG.E.U16 desc[UR36][R6.64+0x142], R107 ;  /* 0x0001426b06003986 */ /* 0x000fe2000c101524 */
[----:B------:R-:W-:Y:S02]  /*9320*/  ISETP.GT.AND P1, PT, R3, 0xb0, PT ;  /* 0x000000b00300780c */ /* 0x000fe40003f24270 */
[----:B------:R-:W-:Y:S01]  /*9330*/  F2FP.F16.F32.PACK_AB R109, RZ, R109 ;  /* 0x0000006dff6d723e */ /* 0x000fe200000000ff */
[----:B------:R-:W-:Y:S01]  /*9340*/  @P4 STG.E.U16 desc[UR36][R4.64+0x150], R108 ;  /* 0x0001506c04004986 */ /* 0x000fe2000c101524 */
[----:B------:R-:W-:-:S02]  /*9350*/  ISETP.GT.AND P3, PT, R0, 0x8, P0 ;  /* 0x000000080000780c */ /* 0x000fc40000764270 */
[----:B------:R-:W-:Y:S01]  /*9360*/  ISETP.GT.AND P0, PT, R3, 0xb1, PT ;  /* 0x000000b10300780c */ /* 0x000fe20003f04270 */
[----:B------:R-:W-:Y:S01]  /*9370*/  @P5 STG.E.U16 desc[UR36][R4.64+0x152], R109 ;  /* 0x0001526d04005986 */ /* 0x000fe2000c101524 */
[C---:B------:R-:W-:Y:S02]  /*9380*/  ISETP.GT.AND P4, PT, R0.reuse, RZ, P1 ;  /* 0x000000ff0000720c */ /* 0x040fe40000f84270 */
[----:B------:R-:W-:Y:S02]  /*9390*/  F2FP.F16.F32.PACK_AB R110, RZ, R110 ;  /* 0x0000006eff6e723e */ /* 0x000fe400000000ff */
[----:B------:R-:W-:Y:S02]  /*93a0*/  ISETP.GT.AND P5, PT, R0, RZ, P0 ;  /* 0x000000ff0000720c */ /* 0x000fe400007a4270 */
[----:B------:R-:W-:Y:S01]  /*93b0*/  F2FP.F16.F32.PACK_AB R111, RZ, R111 ;  /* 0x0000006fff6f723e */ /* 0x000fe200000000ff */
[----:B------:R-:W-:Y:S01]  /*93c0*/  @P2 STG.E.U16 desc[UR36][R6.64+0x150], R110 ;  /* 0x0001506e06002986 */ /* 0x000fe2000c101524 */
[----:B------:R-:W-:-:S02]  /*93d0*/  F2FP.F16.F32.PACK_AB R112, RZ, R112 ;  /* 0x00000070ff70723e */ /* 0x000fc400000000ff */
[C---:B------:R-:W-:Y:S01]  /*93e0*/  ISETP.GT.AND P2, PT, R0.reuse, 0x8, P1 ;  /* 0x000000080000780c */ /* 0x040fe20000f44270 */
[----:B------:R-:W-:Y:S01]  /*93f0*/  @P3 STG.E.U16 desc[UR36][R6.64+0x152], R111 ;  /* 0x0001526f06003986 */ /* 0x000fe2000c101524 */
[C---:B------:R-:W-:Y:S02]  /*9400*/  ISETP.GT.AND P1, PT, R3.reuse, 0xb8, PT ;  /* 0x000000b80300780c */ /* 0x040fe40003f24270 */
[----:B------:R-:W-:Y:S01]  /*9410*/  F2FP.F16.F32.PACK_AB R113, RZ, R113 ;  /* 0x00000071ff71723e */ /* 0x000fe200000000ff */
[----:B------:R-:W-:Y:S01]  /*9420*/  @P4 STG.E.U16 desc[UR36][R4.64+0x160], R112 ;  /* 0x0001607004004986 */ /* 0x000fe2000c101524 */
[C---:B------:R-:W-:Y:S02]  /*9430*/  ISETP.GT.AND P3, PT, R0.reuse, 0x8, P0 ;  /* 0x000000080000780c */ /* 0x040fe40000764270 */
[----:B------:R-:W-:Y:S01]  /*9440*/  ISETP.GT.AND P0, PT, R3, 0xb9, PT ;  /* 0x000000b90300780c */ /* 0x000fe20003f04270 */
[----:B------:R-:W-:Y:S01]  /*9450*/  @P5 STG.E.U16 desc[UR36][R4.64+0x162], R113 ;  /* 0x0001627104005986 */ /* 0x000fe2000c101524 */
[----:B------:R-:W-:-:S02]  /*9460*/  ISETP.GT.AND P4, PT, R0, RZ, P1 ;  /* 0x000000ff0000720c */ /* 0x000fc40000f84270 */
[----:B------:R-:W-:Y:S02]  /*9470*/  F2FP.F16.F32.PACK_AB R114, RZ, R114 ;  /* 0x00000072ff72723e */ /* 0x000fe400000000ff */
[C---:B------:R-:W-:Y:S02]  /*9480*/  ISETP.GT.AND P5, PT, R0.reuse, RZ, P0 ;  /* 0x000000ff0000720c */ /* 0x040fe400007a4270 */
[----:B------:R-:W-:Y:S01]  /*9490*/  F2FP.F16.F32.PACK_AB R115, RZ, R115 ;  /* 0x00000073ff73723e */ /* 0x000fe200000000ff */
[----:B------:R-:W-:Y:S01]  /*94a0*/  @P2 STG.E.U16 desc[UR36][R6.64+0x160], R114 ;  /* 0x0001607206002986 */ /* 0x000fe2000c101524 */
[----:B------:R-:W-:Y:S02]  /*94b0*/  F2FP.F16.F32.PACK_AB R116, RZ, R116 ;  /* 0x00000074ff74723e */ /* 0x000fe400000000ff */
        /* <DEDUP_REMOVED lines=65> */
[----:B------:R-:W-:Y:S02]  /*98d0*/  ISETP.GT.AND P5, PT, R0, RZ, P0 ;  /* 0x000000ff0000720c */ /* 0x000fe400007a4270 */
[----:B------:R-:W-:Y:S02]  /*98e0*/  F2FP.F16.F32.PACK_AB R134, RZ, R134 ;  /* 0x00000086ff86723e */ /* 0x000fe400000000ff */
[----:B------:R-:W-:Y:S02]  /*98f0*/  F2FP.F16.F32.PACK_AB R135, RZ, R135 ;  /* 0x00000087ff87723e */ /* 0x000fe400000000ff */
[----:B------:R-:W-:Y:S01]  /*9900*/  F2FP.F16.F32.PACK_AB R136, RZ, R136 ;  /* 0x00000088ff88723e */ /* 0x000fe200000000ff */
[----:B------:R-:W-:Y:S01]  /*9910*/  @P2 STG.E.U16 desc[UR36][R6.64+0x1b0], R134 ;  /* 0x0001b08606002986 */ /* 0x000fe2000c101524 */
[----:B------:R-:W-:-:S02]  /*9920*/  F2FP.F16.F32.PACK_AB R137, RZ, R137 ;  /* 0x00000089ff89723e */ /* 0x000fc400000000ff */
[C---:B------:R-:W-:Y:S01]  /*9930*/  ISETP.GT.AND P1, PT, R0.reuse, 0x8, P1 ;  /* 0x000000080000780c */ /* 0x040fe20000f24270 */
[----:B------:R-:W-:Y:S01]  /*9940*/  @P3 STG.E.U16 desc[UR36][R6.64+0x1b2], R135 ;  /* 0x0001b28706003986 */ /* 0x000fe2000c101524 */
[C---:B------:R-:W-:Y:S02]  /*9950*/  ISETP.GT.AND P2, PT, R0.reuse, 0x8, P0 ;  /* 0x000000080000780c */ /* 0x040fe40000744270 */
[C---:B------:R-:W-:Y:S01]  /*9960*/  ISETP.GT.AND P0, PT, R3.reuse, 0xe9, PT ;  /* 0x000000e90300780c */ /* 0x040fe20003f04270 */
[----:B------:R-:W-:Y:S01]  /*9970*/  @P4 STG.E.U16 desc[UR36][R4.64+0x1c0], R136 ;  /* 0x0001c08804004986 */ /* 0x000fe2000c101524 */
[----:B------:R-:W-:Y:S02]  /*9980*/  ISETP.GT.AND P4, PT, R3, 0xe8, PT ;  /* 0x000000e80300780c */ /* 0x000fe40003f84270 */
[----:B------:R-:W-:Y:S01]  /*9990*/  F2FP.F16.F32.PACK_AB R138, RZ, R138 ;  /* 0x0000008aff8a723e */ /* 0x000fe200000000ff */
[----:B------:R-:W-:Y:S01]  /*99a0*/  @P5 STG.E.U16 desc[UR36][R4.64+0x1c2], R137 ;  /* 0x0001c28904005986 */ /* 0x000fe2000c101524 */
[----:B------:R-:W-:-:S02]  /*99b0*/  ISETP.GT.AND P5, PT, R0, RZ, P4 ;  /* 0x000000ff0000720c */ /* 0x000fc400027a4270 */
[----:B------:R-:W-:Y:S01]  /*99c0*/  F2FP.F16.F32.PACK_AB R139, RZ, R139 ;  /* 0x0000008bff8b723e */ /* 0x000fe200000000ff */
[----:B------:R-:W-:Y:S01]  /*99d0*/  @P1 STG.E.U16 desc[UR36][R6.64+0x1c0], R138 ;  /* 0x0001c08a06001986 */ /* 0x000fe2000c101524 */
[----:B------:R-:W-:Y:S02]  /*99e0*/  F2FP.F16.F32.PACK_AB R140, RZ, R140 ;  /* 0x0000008cff8c723e */ /* 0x000fe400000000ff */
[C---:B------:R-:W-:Y:S01]  /*99f0*/  ISETP.GT.AND P3, PT, R0.reuse, RZ, P0 ;  /* 0x000000ff0000720c */ /* 0x040fe20000764270 */
[----:B------:R-:W-:Y:S01]  /*9a00*/  @P2 STG.E.U16 desc[UR36][R6.64+0x1c2], R139 ;  /* 0x0001c28b06002986 */ /* 0x000fe2000c101524 */
[C---:B------:R-:W-:Y:S02]  /*9a10*/  ISETP.GT.AND P4, PT, R0.reuse, 0x8, P4 ;  /* 0x000000080000780c */ /* 0x040fe40002784270 */
[----:B------:R-:W-:Y:S02]  /*9a20*/  F2FP.F16.F32.PACK_AB R141, RZ, R141 ;  /* 0x0000008dff8d723e */ /* 0x000fe400000000ff */
[----:B------:R-:W-:Y:S01]  /*9a30*/  F2FP.F16.F32.PACK_AB R142, RZ, R142 ;  /* 0x0000008eff8e723e */ /* 0x000fe200000000ff */
[----:B------:R-:W-:Y:S01]  /*9a40*/  @P5 STG.E.U16 desc[UR36][R4.64+0x1d0], R140 ;  /* 0x0001d08c04005986 */ /* 0x000fe2000c101524 */
[----:B------:R-:W-:-:S02]  /*9a50*/  ISETP.GT.AND P5, PT, R0, 0x8, P0 ;  /* 0x000000080000780c */ /* 0x000fc400007a4270 */
[----:B------:R-:W-:Y:S02]  /*9a60*/  F2FP.F16.F32.PACK_AB R143, RZ, R143 ;  /* 0x0000008fff8f723e */ /* 0x000fe400000000ff */
[C---:B------:R-:W-:Y:S01]  /*9a70*/  ISETP.GT.AND P0, PT, R3.reuse, 0xf1, PT ;  /* 0x000000f10300780c */ /* 0x040fe20003f04270 */
[----:B------:R-:W-:Y:S01]  /*9a80*/  @P3 STG.E.U16 desc[UR36][R4.64+0x1d2], R141 ;  /* 0x0001d28d04003986 */ /* 0x000fe2000c101524 */
[----:B------:R-:W-:Y:S02]  /*9a90*/  ISETP.GT.AND P3, PT, R3, 0xf0, PT ;  /* 0x000000f00300780c */ /* 0x000fe40003f64270 */
[----:B------:R-:W-:Y:S01]  /*9aa0*/  F2FP.F16.F32.PACK_AB R144, RZ, R144 ;  /* 0x00000090ff90723e */ /* 0x000fe200000000ff */
[----:B------:R-:W-:Y:S01]  /*9ab0*/  @P4 STG.E.U16 desc[UR36][R6.64+0x1d0], R142 ;  /* 0x0001d08e06004986 */ /* 0x000fe2000c101524 */
[C---:B------:R-:W-:Y:S02]  /*9ac0*/  ISETP.GT.AND P4, PT, R0.reuse, RZ, P3 ;  /* 0x000000ff0000720c */ /* 0x040fe40001f84270 */
[----:B------:R-:W-:Y:S01]  /*9ad0*/  F2FP.F16.F32.PACK_AB R145, RZ, R145 ;  /* 0x00000091ff91723e */ /* 0x000fe200000000ff */
[----:B------:R-:W-:Y:S01]  /*9ae0*/  @P5 STG.E.U16 desc[UR36][R6.64+0x1d2], R143 ;  /* 0x0001d28f06005986 */ /* 0x000fe2000c101524 */
[----:B------:R-:W-:-:S02]  /*9af0*/  ISETP.GT.AND P5, PT, R0, RZ, P0 ;  /* 0x000000ff0000720c */ /* 0x000fc400007a4270 */
[C---:B------:R-:W-:Y:S02]  /*9b00*/  ISETP.GT.AND P2, PT, R3.reuse, 0xf8, PT ;  /* 0x000000f80300780c */ /* 0x040fe40003f44270 */
[----:B------:R-:W-:Y:S02]  /*9b10*/  ISETP.GT.AND P1, PT, R3, 0xf9, PT ;  /* 0x000000f90300780c */ /* 0x000fe40003f24270 */
[C---:B------:R-:W-:Y:S02]  /*9b20*/  ISETP.GT.AND P3, PT, R0.reuse, 0x8, P3 ;  /* 0x000000080000780c */ /* 0x040fe40001f64270 */
[C---:B------:R-:W-:Y:S01]  /*9b30*/  ISETP.GT.AND P0, PT, R0.reuse, 0x8, P0 ;  /* 0x000000080000780c */ /* 0x040fe20000704270 */
[----:B------:R-:W-:Y:S01]  /*9b40*/  @P4 STG.E.U16 desc[UR36][R4.64+0x1e0], R144 ;  /* 0x0001e09004004986 */ /* 0x000fe2000c101524 */
[C---:B------:R-:W-:Y:S02]  /*9b50*/  ISETP.GT.AND P4, PT, R0.reuse, RZ, P1 ;  /* 0x000000ff0000720c */ /* 0x040fe40000f84270 */
[----:B------:R-:W-:Y:S01]  /*9b60*/  F2FP.F16.F32.PACK_AB R146, RZ, R146 ;  /* 0x00000092ff92723e */ /* 0x000fe200000000ff */
[----:B------:R-:W-:Y:S01]  /*9b70*/  @P5 STG.E.U16 desc[UR36][R4.64+0x1e2], R145 ;  /* 0x0001e29104005986 */ /* 0x000fe2000c101524 */
[----:B------:R-:W-:-:S02]  /*9b80*/  ISETP.GT.AND P5, PT, R0, RZ, P2 ;  /* 0x000000ff0000720c */ /* 0x000fc400017a4270 */
[C---:B------:R-:W-:Y:S02]  /*9b90*/  ISETP.GT.AND P2, PT, R0.reuse, 0x8, P2 ;  /* 0x000000080000780c */ /* 0x040fe40001744270 */
[----:B------:R-:W-:Y:S01]  /*9ba0*/  F2FP.F16.F32.PACK_AB R147, RZ, R147 ;  /* 0x00000093ff93723e */ /* 0x000fe200000000ff */
[----:B------:R-:W-:Y:S01]  /*9bb0*/  @P3 STG.E.U16 desc[UR36][R6.64+0x1e0], R146 ;  /* 0x0001e09206003986 */ /* 0x000fe2000c101524 */
[----:B------:R-:W-:Y:S02]  /*9bc0*/  ISETP.GT.AND P1, PT, R0, 0x8, P1 ;  /* 0x000000080000780c */ /* 0x000fe40000f24270 */
[----:B------:R-:W-:Y:S01]  /*9bd0*/  F2FP.F16.F32.PACK_AB R148, RZ, R148 ;  /* 0x00000094ff94723e */ /* 0x000fe200000000ff */
[----:B------:R-:W-:Y:S01]  /*9be0*/  @P0 STG.E.U16 desc[UR36][R6.64+0x1e2], R147 ;  /* 0x0001e29306000986 */ /* 0x000fe2000c101524 */
[----:B------:R-:W-:Y:S02]  /*9bf0*/  F2FP.F16.F32.PACK_AB R149, RZ, R149 ;  /* 0x00000095ff95723e */ /* 0x000fe400000000ff */
[----:B------:R-:W-:Y:S01]  /*9c00*/  F2FP.F16.F32.PACK_AB R150, RZ, R150 ;  /* 0x00000096ff96723e */ /* 0x000fe200000000ff */
[----:B------:R-:W-:Y:S01]  /*9c10*/  @P5 STG.E.U16 desc[UR36][R4.64+0x1f0], R148 ;  /* 0x0001f09404005986 */ /* 0x000fe2000c101524 */
[----:B------:R-:W-:-:S03]  /*9c20*/  F2FP.F16.F32.PACK_AB R151, RZ, R151 ;  /* 0x00000097ff97723e */ /* 0x000fc600000000ff */
[----:B------:R0:W-:Y:S02]  /*9c30*/  @P4 STG.E.U16 desc[UR36][R4.64+0x1f2], R149 ;  /* 0x0001f29504004986 */ /* 0x0001e4000c101524 */
[----:B0-----:R-:W-:Y:S02]  /*9c40*/  @P2 IMAD.MOV.U32 R4, RZ, RZ, R6 ;  /* 0x000000ffff042224 */ /* 0x001fe400078e0006 */
[----:B------:R-:W-:-:S05]  /*9c50*/  @P2 IMAD.MOV.U32 R5, RZ, RZ, R7 ;  /* 0x000000ffff052224 */ /* 0x000fca00078e0007 */
[----:B------:R0:W-:Y:S04]  /*9c60*/  @P2 STG.E.U16 desc[UR36][R4.64+0x1f0], R150 ;  /* 0x0001f09604002986 */ /* 0x0001e8000c101524 */
[----:B------:R0:W-:Y:S02]  /*9c70*/  @P1 STG.E.U16 desc[UR36][R6.64+0x1f2], R151 ;  /* 0x0001f29706001986 */ /* 0x0001e4000c101524 */
.L_x_282:
[----:B------:R-:W-:Y:S05]  /*9c80*/  BSYNC B0 ;  /* 0x0000000000007941 */ /* 0x000fea0003800000 */
.L_x_28:
[----:B------:R-:W-:Y:S01]  /*9c90*/  ULDC UR4, c[0x0][0xc] ;  /* 0x0000030000047ab9 */ /* 0x000fe20000000800 */
[----:B------:R-:W-:Y:S01]  /*9ca0*/  ULDC UR5, c[0x0][0x10] ;  /* 0x0000040000057ab9 */ /* 0x000fe20000000800 */
[----:B0-----:R-:W0:Y:S01]  /*9cb0*/  LDC R3, c[0x0][0x14] ;  /* 0x00000500ff037b82 */ /* 0x001e220000000800 */
[----:B------:R-:W-:Y:S01]  /*9cc0*/  UIMAD.WIDE.U32 UR4, UR4, UR5, URZ ;  /* 0x00000005040472a5 */ /* 0x000fe2000f8e003f */
[----:B------:R-:W-:Y:S01]  /*9cd0*/  PRMT R0, RZ, 0x7610, R0 ;  /* 0x00007610ff007816 */ /* 0x000fe20000000000 */
[----:B----45:R-:W-:Y:S02]  /*9ce0*/  IMAD.MOV.U32 R152, RZ, RZ, -0x1 ;  /* 0xffffffffff987424 */ /* 0x030fe400078e00ff */
[----:B------:R-:W-:Y:S02]  /*9cf0*/  IMAD.MOV.U32 R23, RZ, RZ, -0x1 ;  /* 0xffffffffff177424 */ /* 0x000fe400078e00ff */
[----:B0-----:R-:W-:-:S04]  /*9d00*/  IMAD.WIDE.U32 R16, R3, UR4, R16 ;  /* 0x0000000403107c25 */ /* 0x001fc8000f8e0010 */
[----:B------:R-:W-:Y:S01]  /*9d10*/  IMAD R3, R3, UR5, RZ ;  /* 0x0000000503037c24 */ /* 0x000fe2000f8e02ff */
[----:B------:R-:W-:Y:S02]  /*9d20*/  ULDC.64 UR4, c[0x0][0x650] ;  /* 0x0001940000047ab9 */ /* 0x000fe40000000a00 */
[----:B------:R-:W-:Y:S01]  /*9d30*/  ISETP.GE.U32.AND P0, PT, R16, UR4, PT ;  /* 0x0000000410007c0c */ /* 0x000fe2000bf06070 */
[----:B------:R-:W-:-:S05]  /*9d40*/  IMAD.IADD R17, R17, 0x1, R3 ;  /* 0x0000000111117824 */ /* 0x000fca00078e0203 */
[----:B------:R-:W-:-:S13]  /*9d50*/  ISETP.GE.U32.AND.EX P0, PT, R17, UR5, PT, P0 ;  /* 0x0000000511007c0c */ /* 0x000fda000bf06100 */
[----:B------:R-:W-:Y:S05]  /*9d60*/  @P0 BRA `(.L_x_283) ;  /* 0x0000000400640947 */ /* 0x000fea0003800000 */
[----:B------:R-:W0:Y:S01]  /*9d70*/  S2R R12, SR_CTAID.X ;  /* 0x00000000000c7919 */ /* 0x000e220000002500 */
[----:B------:R-:W4:Y:S01]  /*9d80*/  LDC.64 R10, c[0x0][0x628] ;  /* 0x00018a00ff0a7b82 */ /* 0x000f220000000a00 */
[----:B------:R-:W-:Y:S01]  /*9d90*/  ULDC UR4, c[0x0][0x150] ;  /* 0x0000540000047ab9 */ /* 0x000fe20000000800 */
[----:B-123--:R-:W-:Y:S01]  /*9da0*/  IMAD.MOV.U32 R8, RZ, RZ, R16 ;  /* 0x000000ffff087224 */ /* 0x00efe200078e0010 */
[----:B------:R-:W1:Y:S01]  /*9db0*/  S2R R24, SR_CTAID.Y ;  /* 0x0000000000187919 */ /* 0x000e620000002600 */
[----:B------:R-:W-:-:S04]  /*9dc0*/  IMAD.MOV.U32 R9, RZ, RZ, R17 ;  /* 0x000000ffff097224 */ /* 0x000fc800078e0011 */
[----:B------:R-:W2:Y:S08]  /*9dd0*/  LDC R21, c[0x0][0x144] ;  /* 0x00005100ff157b82 */ /* 0x000eb00000000800 */
[----:B------:R-:W3:Y:S08]  /*9de0*/  LDC R0, c[0x0][0x630] ;  /* 0x00018c00ff007b82 */ /* 0x000ef00000000800 */
[----:B------:R-:W1:Y:S01]  /*9df0*/  LDC.64 R14, c[0x0][0x620] ;  /* 0x00018800ff0e7b82 */ /* 0x000e620000000a00 */
[----:B----4-:R-:W-:-:S04]  /*9e00*/  ISETP.NE.U32.AND P0, PT, R10, RZ, PT ;  /* 0x000000ff0a00720c */ /* 0x010fc80003f05070 */
[----:B------:R-:W-:Y:S02]  /*9e10*/  ISETP.NE.AND.EX P0, PT, R11, RZ, PT, P0 ;  /* 0x000000ff0b00720c */ /* 0x000fe40003f05300 */
[----:B0-----:R-:W-:-:S05]  /*9e20*/  I2FP.F32.U32 R3, R12 ;  /* 0x0000000c00037245 */ /* 0x001fca0000201000 */
[----:B------:R-:W-:-:S04]  /*9e30*/  FMUL R3, R3, UR4 ;  /* 0x0000000403037c20 */ /* 0x000fc80008400000 */
[----:B------:R0:W4:Y:S02]  /*9e40*/  F2I.U32.TRUNC.NTZ R20, R3 ;  /* 0x0000000300147305 */ /* 0x000124000020f000 */
[----:B--23--:R-:W-:Y:S05]  /*9e50*/  @!P0 BRA `(.L_x_284) ;  /* 0x0000000000288947 */ /* 0x00cfea0003800000 */
[----:B0-----:R-:W0:Y:S02]  /*9e60*/  LDC R3, c[0x0][0x634] ;  /* 0x00018d00ff037b82 */ /* 0x001e240000000800 */
        /* <DEDUP_REMOVED lines=9> */
.L_x_284:
[----:B------:R-:W2:Y:S01]  /*9f00*/  LDC.64 R30, c[0x0][0x640] ;  /* 0x00019000ff1e7b82 */ /* 0x000ea20000000a00 */
[-CC-:B------:R-:W-:Y:S01]  /*9f10*/  SHF.R.U64 R23, R8, R0.reuse, R9.reuse ;  /* 0x0000000008177219 */ /* 0x180fe20000001209 */
[----:B----4-:R-:W-:Y:S01]  /*9f20*/  IMAD.MOV R20, RZ, RZ, -R20 ;  /* 0x000000ffff147224 */ /* 0x010fe200078e0a14 */
[----:B------:R-:W-:Y:S01]  /*9f30*/  SHF.R.U32.HI R0, RZ, R0, R9 ;  /* 0x00000000ff007219 */ /* 0x000fe20000011609 */
[----:B------:R-:W-:Y:S01]  /*9f40*/  ULDC UR4, c[0x0][0x154] ;  /* 0x0000550000047ab9 */ /* 0x000fe20000000800 */
[----:B0-----:R-:W-:Y:S01]  /*9f50*/  IADD3 R3, P0, RZ, -R23, RZ ;  /* 0x80000017ff037210 */ /* 0x001fe20007f1e0ff */
[----:B------:R-:W-:Y:S02]  /*9f60*/  IMAD R26, R21, R20, R12 ;  /* 0x00000014151a7224 */ /* 0x000fe400078e020c */
[----:B------:R-:W0:Y:S01]  /*9f70*/  LDC R6, c[0x0][0x618] ;  /* 0x00018600ff067b82 */ /* 0x000e220000000800 */
[----:B------:R-:W-:Y:S02]  /*9f80*/  IMAD.MOV.U32 R7, RZ, RZ, 0x1 ;  /* 0x00000001ff077424 */ /* 0x000fe400078e00ff */
[----:B------:R-:W-:-:S04]  /*9f90*/  IMAD.X R5, RZ, RZ, ~R0, P0 ;  /* 0x000000ffff057224 */ /* 0x000fc800000e0e00 */
[-C--:B-1----:R-:W-:Y:S01]  /*9fa0*/  IMAD R0, R5, R14.reuse, RZ ;  /* 0x0000000e05007224 */ /* 0x082fe200078e02ff */
[----:B------:R-:W1:Y:S01]  /*9fb0*/  LDC R8, c[0x0][0x608] ;  /* 0x00018200ff087b82 */ /* 0x000e620000000800 */
[----:B------:R-:W-:-:S04]  /*9fc0*/  IMAD.WIDE.U32 R4, R3, R14, R16 ;  /* 0x0000000e03047225 */ /* 0x000fc800078e0010 */
[----:B------:R-:W-:Y:S01]  /*9fd0*/  IMAD R3, R3, R15, R0 ;  /* 0x0000000f03037224 */ /* 0x000fe200078e0200 */
[----:B------:R-:W-:Y:S02]  /*9fe0*/  I2FP.F32.U32 R0, R24 ;  /* 0x0000001800007245 */ /* 0x000fe40000201000 */
[----:B------:R-:W3:Y:S01]  /*9ff0*/  LDC R28, c[0x0][0x658] ;  /* 0x00019600ff1c7b82 */ /* 0x000ee20000000800 */
[----:B------:R-:W-:Y:S01]  /*a000*/  IMAD.IADD R3, R5, 0x1, R3 ;  /* 0x0000000105037824 */ /* 0x000fe200078e0203 */
[----:B--2---:R-:W-:Y:S01]  /*a010*/  ISETP.NE.U32.AND P0, PT, R30, RZ, PT ;  /* 0x000000ff1e00720c */ /* 0x004fe20003f05070 */
[----:B------:R-:W-:Y:S01]  /*a020*/  FMUL R0, R0, UR4 ;  /* 0x0000000400007c20 */ /* 0x000fe20008400000 */
[----:B------:R-:W-:Y:S02]  /*a030*/  IMAD.MOV.U32 R5, RZ, RZ, -0x1 ;  /* 0xffffffffff057424 */ /* 0x000fe400078e00ff */
[----:B------:R-:W-:Y:S01]  /*a040*/  ISETP.NE.AND.EX P0, PT, R31, RZ, PT, P0 ;  /* 0x000000ff1f00720c */ /* 0x000fe20003f05300 */
[----:B------:R2:W4:Y:S01]  /*a050*/  F2I.U32.TRUNC.NTZ R13, R0 ;  /* 0x00000000000d7305 */ /* 0x000522000020f000 */
[----:B------:R-:W2:Y:S01]  /*a060*/  LDC R15, c[0x0][0x148] ;  /* 0x00005200ff0f7b82 */ /* 0x000ea20000000800 */
[----:B0-----:R-:W-:-:S02]  /*a070*/  SHF.R.U64 R12, R4, R6, R3 ;  /* 0x00000006040c7219 */ /* 0x001fc40000001203 */
[----:B------:R-:W-:-:S05]  /*a080*/  SHF.R.U32.HI R3, RZ, R6, R3 ;  /* 0x00000006ff037219 */ /* 0x000fca0000011603 */
[----:B------:R-:W0:Y:S01]  /*a090*/  LDC R20, c[0x0][0x600] ;  /* 0x00018000ff147b82 */ /* 0x000e220000000800 */
[-CC-:B-1----:R-:W-:Y:S02]  /*a0a0*/  SHF.R.U64 R10, R12, R8.reuse, R3.reuse ;  /* 0x000000080c0a7219 */ /* 0x182fe40000001203 */
[----:B------:R-:W-:-:S05]  /*a0b0*/  SHF.R.U32.HI R3, RZ, R8, R3 ;  /* 0x00000008ff037219 */ /* 0x000fca0000011603 */
[----:B------:R-:W1:Y:S01]  /*a0c0*/  LDC R21, c[0x0][0x648] ;  /* 0x00019200ff157b82 */ /* 0x000e620000000800 */
[-C--:B---3--:R-:W-:Y:S02]  /*a0d0*/  SHF.L.U32 R4, R5, R28.reuse, RZ ;  /* 0x0000001c05047219 */ /* 0x088fe400000006ff */
[-CC-:B------:R-:W-:Y:S02]  /*a0e0*/  SHF.R.U64 R14, R10, R28.reuse, R3.reuse ;  /* 0x0000001c0a0e7219 */ /* 0x180fe40000001203 */
[----:B------:R-:W-:Y:S02]  /*a0f0*/  SHF.R.U32.HI R5, RZ, R28, R3 ;  /* 0x0000001cff057219 */ /* 0x000fe40000011603 */
[----:B------:R-:W-:Y:S01]  /*a100*/  LOP3.LUT R153, RZ, R4, RZ, 0x33, !PT ;  /* 0x00000004ff997212 */ /* 0x000fe200078e33ff */
[----:B------:R-:W3:Y:S01]  /*a110*/  LDC R25, c[0x0][0x638] ;  /* 0x00018e00ff197b82 */ /* 0x000ee20000000800 */
[----:B------:R-:W-:Y:S01]  /*a120*/  SHF.L.U32 R28, R7, R28, RZ ;  /* 0x0000001c071c7219 */ /* 0x000fe200000006ff */
[----:B------:R-:W-:-:S06]  /*a130*/  IMAD.MOV.U32 R4, RZ, RZ, R14 ;  /* 0x000000ffff047224 */ /* 0x000fcc00078e000e */
[----:B------:R-:W0:Y:S01]  /*a140*/  LDC R27, c[0x0][0x610] ;  /* 0x00018400ff1b7b82 */ /* 0x000e220000000800 */
[----:B----4-:R-:W-:Y:S05]  /*a150*/  @!P0 BRA `(.L_x_285) ;  /* 0x0000000000288947 */ /* 0x010fea0003800000 */
[----:B------:R-:W4:Y:S02]  /*a160*/  LDC R3, c[0x0][0x64c] ;  /* 0x00019300ff037b82 */ /* 0x000f240000000800 */
[----:B----4-:R-:W-:-:S05]  /*a170*/  IADD3 R3, P0, R14, R3, RZ ;  /* 0x000000030e037210 */ /* 0x010fca0007f1e0ff */
        /* <DEDUP_REMOVED lines=8> */
.L_x_285:
[----:B------:R-:W-:Y:S01]  /*a200*/  ISETP.NE.AND P0, PT, R2, 0x1, PT ;  /* 0x000000010200780c */ /* 0x000fe20003f05270 */
[----:B------:R-:W-:Y:S01]  /*a210*/  IMAD.MOV R13, RZ, RZ, -R13 ;  /* 0x000000ffff0d7224 */ /* 0x000fe200078e0a0d */
[----:B-12---:R-:W-:Y:S01]  /*a220*/  SHF.R.U64 R0, R4, R21, R5 ;  /* 0x0000001504007219 */ /* 0x006fe20000001205 */
[----:B0-----:R-:W-:Y:S01]  /*a230*/  VIADD R5, R20, 0xffffffff ;  /* 0xffffffff14057836 */ /* 0x001fe20000000000 */
[----:B------:R-:W-:-:S03]  /*a240*/  LOP3.LUT R153, R10, R153, RZ, 0xc0, !PT ;  /* 0x000000990a997212 */ /* 0x000fc600078ec0ff */
[----:B------:R-:W-:Y:S01]  /*a250*/  IMAD.MOV R3, RZ, RZ, -R0 ;  /* 0x000000ffff037224 */ /* 0x000fe200078e0a00 */
[----:B------:R-:W-:Y:S01]  /*a260*/  LOP3.LUT R5, R12, R5, RZ, 0xc0, !PT ;  /* 0x000000050c057212 */ /* 0x000fe200078ec0ff */
[----:B------:R-:W-:Y:S02]  /*a270*/  IMAD R153, R28, R0, R153 ;  /* 0x000000001c997224 */ /* 0x000fe400078e0299 */
[----:B---3--:R-:W-:Y:S02]  /*a280*/  IMAD R0, R3, R25, R14 ;  /* 0x0000001903007224 */ /* 0x008fe400078e020e */
[----:B------:R-:W-:Y:S02]  /*a290*/  @P0 IMAD R26, R15, R13, R24 ;  /* 0x0000000d0f1a0224 */ /* 0x000fe400078e0218 */
[----:B------:R-:W-:Y:S02]  /*a2a0*/  IMAD R4, R0, R20, R5 ;  /* 0x0000001400047224 */ /* 0x000fe400078e0205 */
[----:B------:R-:W-:-:S02]  /*a2b0*/  IMAD R153, R153, R27, R26 ;  /* 0x0000001b99997224 */ /* 0x000fc400078e021a */
[----:B------:R-:W-:-:S03]  /*a2c0*/  IMAD.MOV.U32 R3, RZ, RZ, 0x1 ;  /* 0x00000001ff037424 */ /* 0x000fc600078e00ff */
[----:B------:R-:W-:Y:S02]  /*a2d0*/  SEL R152, R4, R153, !P0 ;  /* 0x0000009904987207 */ /* 0x000fe40004000000 */
[----:B------:R-:W-:Y:S02]  /*a2e0*/  PRMT R0, R3, 0x7610, R0 ;  /* 0x0000761003007816 */ /* 0x000fe40000000000 */
[----:B------:R-:W-:-:S07]  /*a2f0*/  SEL R153, R153, R4, !P0 ;  /* 0x0000000499997207 */ /* 0x000fce0004000000 */
.L_x_283:
[----:B------:R-:W-:-:S13]  /*a300*/  LOP3.LUT P0, RZ, R0, 0xff, RZ, 0xc0, !PT ;  /* 0x000000ff00ff7812 */ /* 0x000fda000780c0ff */
[----:B------:R-:W-:Y:S05]  /*a310*/  @P0 BRA `(.L_x_286) ;  /* 0xffffff6800f40947 */ /* 0x000fea000383ffff */
[----:B------:R-:W-:Y:S05]  /*a320*/  EXIT ;  /* 0x000000000000794d */ /* 0x000fea0003800000 */
.L_x_3:
[----:B0-----:R-:W-:Y:S01]  /*a330*/  ULDC.64 UR4, c[0x0][0x650] ;  /* 0x0001940000047ab9 */ /* 0x001fe20000000a00 */
        /* <DEDUP_REMOVED lines=25> */
.L_x_288:
[--C-:B------:R-:W-:Y:S01]  /*a4d0*/  SHF.R.U64 R12, R10, R14, R11.reuse ;  /* 0x0000000e0a0c7219 */ /* 0x100fe2000000120b */
[----:B------:R-:W0:Y:S01]  /*a4e0*/  LDC R22, c[0x0][0x618] ;  /* 0x00018600ff167b82 */ /* 0x000e220000000800 */
[----:B------:R-:W-:Y:S01]  /*a4f0*/  I2FP.F32.U32 R6, R4 ;  /* 0x0000000400067245 */ /* 0x000fe20000201000 */
[----:B------:R-:W-:Y:S01]  /*a500*/  ULDC UR4, c[0x0][0x150] ;  /* 0x0000540000047ab9 */ /* 0x000fe20000000800 */
[----:B------:R-:W-:Y:S02]  /*a510*/  SHF.R.U32.HI R5, RZ, R14, R11 ;  /* 0x0000000eff057219 */ /* 0x000fe4000001160b */
[----:B------:R-:W-:Y:S01]  /*a520*/  IADD3 R9, P0, RZ, -R12, RZ ;  /* 0x8000000cff097210 */ /* 0x000fe20007f1e0ff */
[----:B------:R-:W-:Y:S01]  /*a530*/  FMUL R11, R6, UR4 ;  /* 0x00000004060b7c20 */ /* 0x000fe20008400000 */
[----:B------:R-:W-:Y:S01]  /*a540*/  ULDC UR4, c[0x0][0x154] ;  /* 0x0000550000047ab9 */ /* 0x000fe20000000800 */
[----:B------:R-:W1:Y:S02]  /*a550*/  LDC.64 R24, c[0x0][0x640] ;  /* 0x00019000ff187b82 */ /* 0x000e640000000a00 */
[----:B------:R-:W-:-:S02]  /*a560*/  IMAD.X R5, RZ, RZ, ~R5, P0 ;  /* 0x000000ffff057224 */ /* 0x000fc400000e0e05 */
[----:B------:R-:W2:Y:S01]  /*a570*/  F2I.U32.TRUNC.NTZ R11, R11 ;  /* 0x0000000b000b7305 */ /* 0x000ea2000020f000 */
[----:B------:R-:W-:-:S03]  /*a580*/  IMAD.WIDE.U32 R6, R9, R20, R16 ;  /* 0x0000001409067225 */ /* 0x000fc600078e0010 */
[----:B------:R-:W3:Y:S01]  /*a590*/  LDC R13, c[0x0][0x144] ;  /* 0x00005100ff0d7b82 */ /* 0x000ee20000000800 */
[----:B------:R-:W-:-:S04]  /*a5a0*/  IMAD R8, R5, R20, RZ ;  /* 0x0000001405087224 */ /* 0x000fc800078e02ff */
[----:B------:R-:W-:Y:S02]  /*a5b0*/  IMAD R5, R9, R21, R8 ;  /* 0x0000001509057224 */ /* 0x000fe400078e0208 */
[----:B------:R-:W-:Y:S01]  /*a5c0*/  IMAD.MOV.U32 R8, RZ, RZ, -0x1 ;  /* 0xffffffffff087424 */ /* 0x000fe200078e00ff */
[----:B------:R-:W4:Y:S01]  /*a5d0*/  LDC R14, c[0x0][0x608] ;  /* 0x00018200ff0e7b82 */ /* 0x000f220000000800 */
[----:B------:R-:W-:Y:S01]  /*a5e0*/  IMAD.IADD R5, R7, 0x1, R5 ;  /* 0x0000000107057824 */ /* 0x000fe200078e0205 */
[----:B------:R-:W-:-:S04]  /*a5f0*/  I2FP.F32.U32 R7, R3 ;  /* 0x0000000300077245 */ /* 0x000fc80000201000 */
[-C--:B0-----:R-:W-:Y:S01]  /*a600*/  SHF.R.U64 R10, R6, R22.reuse, R5 ;  /* 0x00000016060a7219 */ /* 0x081fe20000001205 */
[----:B--2---:R-:W-:Y:S01]  /*a610*/  IMAD.MOV R6, RZ, RZ, -R11 ;  /* 0x000000ffff067224 */ /* 0x004fe200078e0a0b */
[----:B------:R-:W0:Y:S01]  /*a620*/  LDC R9, c[0x0][0x658] ;  /* 0x00019600ff097b82 */ /* 0x000e220000000800 */
[----:B-1----:R-:W-:Y:S01]  /*a630*/  ISETP.NE.U32.AND P0, PT, R24, RZ, PT ;  /* 0x000000ff1800720c */ /* 0x002fe20003f05070 */
[----:B------:R-:W-:Y:S01]  /*a640*/  FMUL R7, R7, UR4 ;  /* 0x0000000407077c20 */ /* 0x000fe20008400000 */
[----:B------:R-:W-:Y:S02]  /*a650*/  SHF.R.U32.HI R5, RZ, R22, R5 ;  /* 0x00000016ff057219 */ /* 0x000fe40000011605 */
[----:B------:R-:W-:-:S03]  /*a660*/  ISETP.NE.AND.EX P0, PT, R25, RZ, PT, P0 ;  /* 0x000000ff1900720c */ /* 0x000fc60003f05300 */
[----:B------:R-:W1:Y:S01]  /*a670*/  LDC R20, c[0x0][0x148] ;  /* 0x00005200ff147b82 */ /* 0x000e620000000800 */
[----:B---3--:R-:W-:Y:S02]  /*a680*/  IMAD R23, R13, R6, R4 ;  /* 0x000000060d177224 */ /* 0x008fe400078e0204 */
[----:B------:R-:W-:-:S05]  /*a690*/  IMAD.MOV.U32 R6, RZ, RZ, 0x1 ;  /* 0x00000001ff067424 */ /* 0x000fca00078e00ff */
[----:B------:R-:W2:Y:S01]  /*a6a0*/  LDC R21, c[0x0][0x600] ;  /* 0x00018000ff157b82 */ /* 0x000ea20000000800 */
[-CC-:B----4-:R-:W-:Y:S02]  /*a6b0*/  SHF.R.U64 R13, R10, R14.reuse, R5.reuse ;  /* 0x0000000e0a0d7219 */ /* 0x190fe40000001205 */
[----:B------:R-:W-:Y:S02]  /*a6c0*/  SHF.R.U32.HI R4, RZ, R14, R5 ;  /* 0x0000000eff047219 */ /* 0x000fe40000011605 */
[----:B------:R3:W4:Y:S03]  /*a6d0*/  F2I.U32.TRUNC.NTZ R14, R7 ;  /* 0x00000007000e7305 */ /* 0x000726000020f000 */
[----:B------:R-:W1:Y:S01]  /*a6e0*/  LDC R26, c[0x0][0x648] ;  /* 0x00019200ff1a7b82 */ /* 0x000e620000000800 */
[-C--:B0-----:R-:W-:Y:S02]  /*a6f0*/  SHF.R.U64 R15, R13, R9.reuse, R4 ;  /* 0x000000090d0f7219 */ /* 0x081fe40000001204 */
[----:B------:R-:W-:-:S02]  /*a700*/  SHF.L.U32 R8, R8, R9, RZ ;  /* 0x0000000908087219 */ /* 0x000fc400000006ff */
[-C--:B------:R-:W-:Y:S01]  /*a710*/  SHF.R.U32.HI R5, RZ, R9.reuse, R4 ;  /* 0x00000009ff057219 */ /* 0x080fe20000011604 */
[----:B------:R-:W-:Y:S01]  /*a720*/  IMAD.MOV.U32 R4, RZ, RZ, R15 ;  /* 0x000000ffff047224 */ /* 0x000fe200078e000f */
[----:B------:R-:W-:Y:S01]  /*a730*/  SHF.L.U32 R22, R6, R9, RZ ;  /* 0x0000000906167219 */ /* 0x000fe200000006ff */
[----:B------:R-:W0:Y:S01]  /*a740*/  LDC R27, c[0x0][0x638] ;  /* 0x00018e00ff1b7b82 */ /* 0x000e220000000800 */
[----:B------:R-:W-:-:S07]  /*a750*/  LOP3.LUT R28, RZ, R8, RZ, 0x33, !PT ;  /* 0x00000008ff1c7212 */ /* 0x000fce00078e33ff */
        /* <DEDUP_REMOVED lines=12> */
.L_x_289:
[----:B------:R-:W-:Y:S01]  /*a820*/  ISETP.NE.AND P0, PT, R2, 0x1, PT ;  /* 0x000000010200780c */ /* 0x000fe20003f05270 */
[----:B--2---:R-:W-:Y:S01]  /*a830*/  VIADD R7, R21, 0xffffffff ;  /* 0xffffffff15077836 */ /* 0x004fe20000000000 */
[----:B-1----:R-:W-:Y:S01]  /*a840*/  SHF.R.U64 R5, R4, R26, R5 ;  /* 0x0000001a04057219 */ /* 0x002fe20000001205 */
[----:B------:R-:W-:Y:S01]  /*a850*/  IMAD.MOV R14, RZ, RZ, -R14 ;  /* 0x000000ffff0e7224 */ /* 0x000fe200078e0a0e */
[----:B------:R-:W-:Y:S01]  /*a860*/  LOP3.LUT R4, R13, R28, RZ, 0xc0, !PT ;  /* 0x0000001c0d047212 */ /* 0x000fe200078ec0ff */
[----:B------:R-:W-:Y:S01]  /*a870*/  IMAD.MOV.U32 R8, RZ, RZ, R12 ;  /* 0x000000ffff087224 */ /* 0x000fe200078e000c */
[----:B------:R-:W-:Y:S01]  /*a880*/  LOP3.LUT R10, R10, R7, RZ, 0xc0, !PT ;  /* 0x000000070a0a7212 */ /* 0x000fe200078ec0ff */
[----:B------:R-:W-:Y:S02]  /*a890*/  IMAD.MOV R6, RZ, RZ, -R5 ;  /* 0x000000ffff067224 */ /* 0x000fe400078e0a05 */
[----:B------:R-:W-:-:S04]  /*a8a0*/  IMAD R4, R22, R5, R4 ;  /* 0x0000000516047224 */ /* 0x000fc800078e0204 */
[----:B------:R-:W-:Y:S02]  /*a8b0*/  @P0 IMAD R23, R20, R14, R3 ;  /* 0x0000000e14170224 */ /* 0x000fe400078e0203 */
[----:B0-----:R-:W-:Y:S02]  /*a8c0*/  IMAD R3, R6, R27, R15 ;  /* 0x0000001b06037224 */ /* 0x001fe400078e020f */
[----:B------:R-:W-:Y:S02]  /*a8d0*/  IMAD R7, R4, R29, R23 ;  /* 0x0000001d04077224 */ /* 0x000fe400078e0217 */
[----:B------:R-:W-:Y:S02]  /*a8e0*/  IMAD R4, R3, R21, R10 ;  /* 0x0000001503047224 */ /* 0x000fe400078e020a */
[----:B------:R-:W-:-:S03]  /*a8f0*/  IMAD.MOV.U32 R6, RZ, RZ, 0x1 ;  /* 0x00000001ff067424 */ /* 0x000fc600078e00ff */
[----:B------:R-:W-:Y:S02]  /*a900*/  SEL R9, R4, R7, !P0 ;  /* 0x0000000704097207 */ /* 0x000fe40004000000 */
[----:B------:R-:W-:-:S07]  /*a910*/  SEL R7, R7, R4, !P0 ;  /* 0x0000000407077207 */ /* 0x000fce0004000000 */
.L_x_287:
[----:B------:R-:W-:-:S08]  /*a920*/  NOP ;  /* 0x0000000000007918 */ /* 0x000fd00000000000 */
[----:B------:R-:W0:-:S00]  /*a930*/  USETMAXREG.DEALLOC.CTAPOOL 0x28 ;  /* 0x00000028000079c8 */ /* 0x000e0000080e0500 */
[----:B0-----:R-:W-:-:S13]  /*a940*/  ISETP.NE.AND P0, PT, R0, RZ, PT ;  /* 0x000000ff0000720c */ /* 0x001fda0003f05270 */
[----:B------:R-:W-:Y:S05]  /*a950*/  @P0 EXIT ;  /* 0x000000000000094d */ /* 0x000fea0003800000 */
[----:B------:R-:W-:Y:S01]  /*a960*/  LOP3.LUT P0, RZ, R6, 0xff, RZ, 0xc0, !PT ;  /* 0x000000ff06ff7812 */ /* 0x000fe2000780c0ff */
[----:B------:R-:W-:Y:S02]  /*a970*/  IMAD.MOV.U32 R3, RZ, RZ, 0x1 ;  /* 0x00000001ff037424 */ /* 0x000fe400078e00ff */
[----:B------:R-:W-:-:S10]  /*a980*/  IMAD.MOV.U32 R0, RZ, RZ, RZ ;  /* 0x000000ffff007224 */ /* 0x000fd400078e00ff */
[----:B------:R-:W-:Y:S05]  /*a990*/  @!P0 BRA `(.L_x_290) ;  /* 0x0000000c00a88947 */ /* 0x000fea0003800000 */
[----:B------:R-:W0:Y:S01]  /*a9a0*/  LDC R0, c[0x0][0x28c] ;  /* 0x0000a300ff007b82 */ /* 0x000e220000000800 */
[----:B------:R-:W-:Y:S01]  /*a9b0*/  ULDC UR14, c[0x0][0x658] ;  /* 0x00019600000e7ab9 */ /* 0x000fe20000000800 */
[----:B------:R-:W-:Y:S01]  /*a9c0*/  UMOV UR5, 0xffffffff ;  /* 0xffffffff00057882 */ /* 0x000fe20000000000 */
[----:B------:R-:W-:Y:S01]  /*a9d0*/  ULDC UR4, c[0x0][0xc] ;  /* 0x0000030000047ab9 */ /* 0x000fe20000000800 */
[----:B------:R-:W-:Y:S01]  /*a9e0*/  USHF.L.U32 UR15, UR5, UR14, URZ ;  /* 0x0000000e050f7299 */ /* 0x000fe2000800063f */
[C---:B------:R-:W-:Y:S01]  /*a9f0*/  LOP3.LUT P2, RZ, R18.reuse, 0x7f, RZ, 0xc0, !PT ;  /* 0x0000007f12ff7812 */ /* 0x040fe2000784c0ff */
[----:B------:R-:W-:Y:S01]  /*aa00*/  UMOV UR6, 0x1 ;  /* 0x0000000100067882 */ /* 0x000fe20000000000 */
[----:B------:R-:W-:Y:S01]  /*aa10*/  ULDC UR5, c[0x0][0x10] ;  /* 0x0000040000057ab9 */ /* 0x000fe20000000800 */
[----:B------:R-:W-:Y:S01]  /*aa20*/  LOP3.LUT P0, RZ, R18, 0x1f, RZ, 0xc0, !PT ;  /* 0x0000001f12ff7812 */ /* 0x000fe2000780c0ff */
[----:B------:R-:W-:Y:S01]  /*aa30*/  UIMAD.WIDE.U32 UR4, UR4, UR5, URZ ;  /* 0x00000005040472a5 */ /* 0x000fe2000f8e003f */
[----:B------:R-:W-:Y:S01]  /*aa40*/  BSSY B0, `(.L_x_290) ;  /* 0x00000df000007945 */ /* 0x000fe20003800000 */
[----:B------:R-:W-:Y:S01]  /*aa50*/  USHF.L.U32 UR14, UR6, UR14, URZ ;  /* 0x0000000e060e7299 */ /* 0x000fe2000800063f */
[----:B------:R-:W-:Y:S01]  /*aa60*/  IMAD.MOV.U32 R11, RZ, RZ, 0x1 ;  /* 0x00000001ff0b7424 */ /* 0x000fe200078e00ff */
[----:B------:R-:W-:Y:S01]  /*aa70*/  LOP3.LUT R18, R19, 0x2, RZ, 0xfc, !PT ;  /* 0x0000000213127812 */ /* 0x000fe200078efcff */
[----:B------:R-:W-:Y:S01]  /*aa80*/  ULDC UR6, c[0x0][0x14] ;  /* 0x0000050000067ab9 */ /* 0x000fe20000000800 */
[----:B------:R-:W-:Y:S01]  /*aa90*/  PLOP3.LUT P0, PT, P0, P2, PT, 0x8a, 0x0 ;  /* 0x000000000000781c */ /* 0x000fe20000705172 */
[----:B------:R-:W-:-:S02]  /*aaa0*/  UIMAD.WIDE.U32 UR30, UR4, UR6, URZ ;  /* 0x00000006041e72a5 */ /* 0x000fc4000f8e003f */
[----:B------:R-:W-:Y:S01]  /*aab0*/  UIMAD UR21, UR5, UR6, URZ ;  /* 0x00000006051572a4 */ /* 0x000fe2000f8e023f */
[----:B------:R-:W-:Y:S01]  /*aac0*/  ULDC UR13, c[0x0][0x600] ;  /* 0x00018000000d7ab9 */ /* 0x000fe20000000800 */
[----:B------:R-:W-:Y:S02]  /*aad0*/  ULOP3.LUT UR15, URZ, UR15, URZ, 0x33, !UPT ;  /* 0x0000000f3f0f7292 */ /* 0x000fe4000f8e333f */
[----:B------:R-:W-:Y:S01]  /*aae0*/  UIADD3 UR13, UR13, -0x1, URZ ;  /* 0xffffffff0d0d7890 */ /* 0x000fe2000fffe03f */
[----:B0-----:R-:W-:Y:S01]  /*aaf0*/  VIADD R0, R0, 0x7f ;  /* 0x0000007f00007836 */ /* 0x001fe20000000000 */
[----:B------:R-:W-:Y:S01]  /*ab00*/  UIADD3 UR21, UR31, UR21, URZ ;  /* 0x000000151f157290 */ /* 0x000fe2000fffe03f */
[----:B------:R-:W-:-:S03]  /*ab10*/  ULDC.64 UR38, c[0x0][0x198] ;  /* 0x0000660000267ab9 */ /* 0x000fc60000000a00 */
[----:B------:R-:W-:-:S04]  /*ab20*/  SHF.R.S32.HI R3, RZ, 0x1f, R0 ;  /* 0x0000001fff037819 */ /* 0x000fc80000011400 */
[----:B------:R-:W-:Y:S01]  /*ab30*/  LEA.HI R3, R3, R0, RZ, 0x7 ;  /* 0x0000000003037211 */ /* 0x000fe200078f38ff */
[----:B------:R-:W-:-:S03]  /*ab40*/  IMAD.MOV.U32 R0, RZ, RZ, RZ ;  /* 0x000000ffff007224 */ /* 0x000fc600078e00ff */
[----:B------:R-:W-:Y:S01]  /*ab50*/  SHF.R.S32.HI R13, RZ, 0x7, R3 ;  /* 0x00000007ff0d7819 */ /* 0x000fe20000011403 */
[----:B------:R-:W-:-:S04]  /*ab60*/  IMAD.MOV.U32 R3, RZ, RZ, 0x1 ;  /* 0x00000001ff037424 */ /* 0x000fc800078e00ff */
[----:B------:R-:W-:-:S07]  /*ab70*/  VIADD R10, R13, 0x1 ;  /* 0x000000010d0a7836 */ /* 0x000fce0000000000 */
.L_x_302:
[----:B------:R-:W-:-:S03]  /*ab80*/  UMOV UR4, 0xffffffff ;  /* 0xffffffff00047882 */ /* 0x000fc60000000000 */
[----:B------:R-:W-:Y:S05]  /*ab90*/  BRA.DIV UR4, `(.L_x_291) ;  /* 0x0000000e04cc7947 */ /* 0x000fea000b800000 */
[----:B------:R-:W-:-:S13]  /*aba0*/  ELECT P6, URZ, PT ;  /* 0x00000000003f782f */ /* 0x000fda00038c0000 */
.L_x_311:
[----:B------:R-:W-:Y:S04]  /*abb0*/  BSSY B1, `(.L_x_292) ;  /* 0x0000055000017945 */ /* 0x000fe80003800000 */
[----:B------:R-:W-:Y:S05]  /*abc0*/  @!P6 BRA `(.L_x_293) ;  /* 0x00000004004ce947 */ /* 0x000fea0003800000 */
[----:B------:R-:W0:Y:S02]  /*abd0*/  LDC R4, c[0x0][0x28c] ;  /* 0x0000a300ff047b82 */ /* 0x000e240000000800 */
[----:B0-----:R-:W-:-:S13]  /*abe0*/  ISETP.GE.AND P1, PT, R4, 0x1, PT ;  /* 0x000000010400780c */ /* 0x001fda0003f26270 */
[----:B------:R-:W-:Y:S05]  /*abf0*/  @!P1 BRA `(.L_x_293) ;  /* 0x0000000400409947 */ /* 0x000fea0003800000 */
[----:B------:R-:W-:Y:S02]  /*ac00*/  IMAD.SHL.U32 R14, R9, 0x100, RZ ;  /* 0x00000100090e7824 */ /* 0x000fe400078e00ff */
[----:B------:R-:W-:Y:S02]  /*ac10*/  IMAD.SHL.U32 R15, R7, 0x80, RZ ;  /* 0x00000080070f7824 */ /* 0x000fe400078e00ff */
[----:B------:R-:W-:Y:S02]  /*ac20*/  IMAD.MOV.U32 R20, RZ, RZ, RZ ;  /* 0x000000ffff147224 */ /* 0x000fe400078e00ff */
[----:B------:R-:W-:Y:S02]  /*ac30*/  IMAD.MOV.U32 R4, RZ, RZ, R10 ;  /* 0x000000ffff047224 */ /* 0x000fe400078e000a */
[----:B------:R-:W-:Y:S02]  /*ac40*/  IMAD.MOV.U32 R5, RZ, RZ, R3 ;  /* 0x000000ffff057224 */ /* 0x000fe400078e0003 */
[----:B------:R-:W-:-:S02]  /*ac50*/  IMAD.MOV.U32 R6, RZ, RZ, R0 ;  /* 0x000000ffff067224 */ /* 0x000fc400078e0000 */
[C---:B------:R-:W-:Y:S02]  /*ac60*/  VIADD R22, R14.reuse, 0x40 ;  /* 0x000000400e167836 */ /* 0x040fe40000000000 */
[C---:B------:R-:W-:Y:S02]  /*ac70*/  VIADD R23, R14.reuse, 0x80 ;  /* 0x000000800e177836 */ /* 0x040fe40000000000 */
[----:B------:R-:W-:-:S07]  /*ac80*/  VIADD R24, R14, 0xc0 ;  /* 0x000000c00e187836 */ /* 0x000fce0000000000 */
.L_x_297:
[----:B------:R-:W0:Y:S01]  /*ac90*/  S2R R12, SR_CgaCtaId ;  /* 0x00000000000c7919 */ /* 0x000e220000008800 */
[----:B------:R-:W-:Y:S01]  /*aca0*/  MOV R7, 0x400 ;  /* 0x0000040000077802 */ /* 0x000fe20000000f00 */
[----:B------:R-:W1:Y:S03]  /*acb0*/  @!P2 LDC R9, c[0x0][0x500] ;  /* 0x00014000ff09ab82 */ /* 0x000e660000000800 */
[----:B0-----:R-:W-:Y:S02]  /*acc0*/  LEA R21, R12, R7, 0x18 ;  /* 0x000000070c157211 */ /* 0x001fe400078ec0ff */
[----:B------:R-:W-:-:S03]  /*acd0*/  SHF.L.U32 R7, R5, 0x1f, RZ ;  /* 0x0000001f05077819 */ /* 0x000fc600000006ff */
[----:B------:R-:W-:-:S04]  /*ace0*/  IMAD R12, R6, 0x8, R21 ;  /* 0x00000008060c7824 */ /* 0x000fc800078e0215 */
[----:B------:R-:W0:Y:S02]  /*acf0*/  SYNCS.PHASECHK.TRANS64.TRYWAIT P1, [R12+URZ+0x10], R7 ;  /* 0x000010070c0075a7 */ /* 0x000e24000802017f */
[----:B01----:R-:W-:Y:S05]  /*ad00*/  @!P1 BRA `(.L_x_294) ;  /* 0x0000000c00909947 */ /* 0x003fea0003800000 */
.L_x_312:
[----:B0-----:R-:W-:Y:S01]  /*ad10*/  PRMT R7, R18, 0x9910, RZ ;  /* 0x0000991012077816 */ /* 0x001fe200000000ff */
[----:B------:R0:W-:Y:S03]  /*ad20*/  @!P2 SYNCS.ARRIVE.TRANS64 RZ, [R12+URZ], R9 ;  /* 0x000000090cffa9a7 */ /* 0x0001e6000800003f */
[----:B------:R-:W-:-:S13]  /*ad30*/  ISETP.NE.AND P1, PT, R7, 0x2, PT ;  /* 0x000000020700780c */ /* 0x000fda0003f25270 */
[----:B0-----:R-:W-:Y:S05]  /*ad40*/  @P1 BRA `(.L_x_295) ;  /* 0x0000000000041947 */ /* 0x001fea0003800000 */
[----:B------:R-:W-:Y:S01]  /*ad50*/  BPT.TRAP 0x1 ;  /* 0x000000040000795c */ /* 0x000fe20000300000 */
.L_x_295:
[----:B------:R-:W-:Y:S05]  /*ad60*/  @P0 BRA `(.L_x_296) ;  /* 0x0000000000040947 */ /* 0x000fea0003800000 */
[----:B------:R-:W-:Y:S01]  /*ad70*/  BPT.TRAP 0x1 ;  /* 0x000000040000795c */ /* 0x000fe20000300000 */
.L_x_296:
[----:B------:R-:W-:Y:S01]  /*ad80*/  R2UR UR40, R21 ;  /* 0x00000000152872ca */ /* 0x000fe200000e0000 */
[----:B------:R-:W-:Y:S01]  /*ad90*/  IMAD R21, R6, 0x8000, R21 ;  /* 0x0000800006157824 */ /* 0x000fe200078e0215 */
[----:B------:R-:W-:Y:S01]  /*ada0*/  R2UR UR43, R20 ;  /* 0x00000000142b72ca */ /* 0x000fe200000e0000 */
[----:B------:R-:W-:Y:S01]  /*adb0*/  UIADD3 UR22, UP0, UR38, 0xf0, URZ ;  /* 0x000000f026167890 */ /* 0x000fe2000ff1e03f */
[----:B------:R-:W-:Y:S01]  /*adc0*/  R2UR UR18, R6 ;  /* 0x00000000061272ca */ /* 0x000fe200000e0000 */
[----:B------:R-:W-:Y:S01]  /*add0*/  VIADD R4, R4, 0xffffffff ;  /* 0xffffffff04047836 */ /* 0x000fe20000000000 */
[----:B------:R-:W-:Y:S01]  /*ade0*/  R2UR UR8, R21 ;  /* 0x00000000150872ca */ /* 0x000fe200000e0000 */
[----:B------:R-:W-:Y:S01]  /*adf0*/  UIADD3.X UR23, URZ, UR39, URZ, UP0, !UPT ;  /* 0x000000273f177290 */ /* 0x000fe200087fe43f */
[----:B------:R-:W-:Y:S01]  /*ae00*/  R2UR UR9, R12 ;  /* 0x000000000c0972ca */ /* 0x000fe200000e0000 */
[----:B------:R-:W-:Y:S01]  /*ae10*/  UIADD3 UR6, UP1, UR38, 0x1f0, URZ ;  /* 0x000001f026067890 */ /* 0x000fe2000ff3e03f */
[----:B------:R-:W-:Y:S01]  /*ae20*/  R2UR UR12, R8 ;  /* 0x00000000080c72ca */ /* 0x000fe200000e0000 */
[----:B------:R-:W-:Y:S01]  /*ae30*/  UMOV UR4, 0x0 ;  /* 0x0000000000047882 */ /* 0x000fe20000000000 */
[----:B------:R-:W-:Y:S01]  /*ae40*/  R2UR UR11, R15 ;  /* 0x000000000f0b72ca */ /* 0x000fe200000e0000 */
[----:B------:R-:W-:Y:S01]  /*ae50*/  UIADD3 UR40, UR40, 0x10100, URZ ;  /* 0x0001010028287890 */ /* 0x000fe2000fffe03f */
[----:B------:R-:W-:Y:S01]  /*ae60*/  R2UR UR42, R14 ;  /* 0x000000000e2a72ca */ /* 0x000fe200000e0000 */
[----:B------:R-:W-:Y:S01]  /*ae70*/  UIADD3 UR16, UR43, 0x40, URZ ;  /* 0x000000402b107890 */ /* 0x000fe2000fffe03f */
[----:B------:R-:W-:Y:S01]  /*ae80*/  R2UR UR34, R22 ;  /* 0x00000000162272ca */ /* 0x000fe200000e0000 */
[----:B------:R-:W-:Y:S01]  /*ae90*/  ULEA UR40, UR18, UR40, 0x10 ;  /* 0x0000002812287291 */ /* 0x000fe2000f8e803f */
[----:B------:R-:W-:Y:S01]  /*aea0*/  R2UR UR26, R23 ;  /* 0x00000000171a72ca */ /* 0x000fe200000e0000 */
[----:B------:R-:W-:Y:S01]  /*aeb0*/  UIADD3 UR17, UR8, 0x100, URZ ;  /* 0x0000010008117890 */ /* 0x000fe2000fffe03f */
[----:B------:R-:W-:Y:S01]  /*aec0*/  R2UR UR18, R24 ;  /* 0x00000000181272ca */ /* 0x000fe200000e0000 */
[----:B------:R-:W-:Y:S01]  /*aed0*/  UIADD3 UR19, UR8, 0x4100, URZ ;  /* 0x0000410008137890 */ /* 0x000fe2000fffe03f */
[----:B------:R-:W-:Y:S01]  /*aee0*/  ISETP.GT.AND P3, PT, R4, 0x1, PT ;  /* 0x000000010400780c */ /* 0x000fe20003f64270 */
[----:B------:R-:W-:Y:S01]  /*aef0*/  UMOV UR5, 0x10000000 ;  /* 0x1000000000057882 */ /* 0x000fe20000000000 */
[----:B------:R-:W-:Y:S01]  /*af00*/  UMOV UR10, UR43 ;  /* 0x0000002b000a7c82 */ /* 0x000fe20008000000 */
[----:B------:R-:W-:Y:S01]  /*af10*/  UIADD3.X UR7, URZ, UR39, URZ, UP1, !UPT ;  /* 0x000000273f077290 */ /* 0x000fe20008ffe43f */
[----:B------:R-:W-:Y:S01]  /*af20*/  VIADD R6, R6, 0x1 ;  /* 0x0000000106067836 */ /* 0x000fe20000000000 */
[----:B------:R-:W-:Y:S01]  /*af30*/  UMOV UR8, UR17 ;  /* 0x0000001100087c82 */ /* 0x000fe20008000000 */
[----:B------:R-:W-:Y:S01]  /*af40*/  UIADD3 UR32, UR40, 0x4000, URZ ;  /* 0x0000400028207890 */ /* 0x000fe2000fffe03f */
[----:B------:R0:W-:Y:S01]  /*af50*/  UTMALDG.3D [UR8], [UR22], desc[UR4] ;  /* 0x00000408160075b4 */ /* 0x0001e20008011000 */
[----:B------:R-:W-:Y:S01]  /*af60*/  UIADD3 UR24, UR40, 0x8000, URZ ;  /* 0x0000800028187890 */ /* 0x000fe2000fffe03f */
[----:B------:R-:W-:Y:S01]  /*af70*/  ISETP.NE.AND P1, PT, R6, 0x2, PT ;  /* 0x000000020600780c */ /* 0x000fe20003f25270 */
[----:B------:R-:W-:Y:S01]  /*af80*/  UMOV UR41, UR9 ;  /* 0x0000000900297c82 */ /* 0x000fe20008000000 */
        /* <DEDUP_REMOVED lines=9> */
[----:B------:R-:W-:Y:S01]  /*b020*/  SEL R12, RZ, 0x1, P1 ;  /* 0x00000001ff0c7807 */ /* 0x000fe20000800000 */
[----:B------:R-:W-:Y:S01]  /*b030*/  VIADD R20, R20, 0x80 ;  /* 0x0000008014147836 */ /* 0x000fe20000000000 */
[----:B------:R-:W-:-:S02]  /*b040*/  SEL R6, R6, RZ, P1 ;  /* 0x000000ff06067207 */ /* 0x000fc40000800000 */
[----:B------:R-:W-:Y:S01]  /*b050*/  LOP3.LUT R5, R5, R12, RZ, 0x3c, !PT ;  /* 0x0000000c05057212 */ /* 0x000fe200078e3cff */
[----:B0-----:R-:W-:Y:S01]  /*b060*/  UMOV UR10, UR16 ;  /* 0x00000010000a7c82 */ /* 0x001fe20008000000 */
[----:B------:R-:W-:Y:S01]  /*b070*/  UIADD3 UR16, UR40, 0xc000, URZ ;  /* 0x0000c00028107890 */ /* 0x000fe2000fffe03f */
[----:B------:R-:W-:Y:S01]  /*b080*/  UMOV UR8, UR19 ;  /* 0x0000001300087c82 */ /* 0x000fe20008000000 */
[----:B------:R-:W-:Y:S01]  /*b090*/  UMOV UR19, UR43 ;  /* 0x0000002b00137c82 */ /* 0x000fe20008000000 */
[----:B------:R0:W-:Y:S01]  /*b0a0*/  UTMALDG.3D [UR8], [UR22], desc[UR4] ;  /* 0x00000408160075b4 */ /* 0x0001e20008011000 */
[----:B------:R0:W-:Y:S01]  /*b0b0*/  UTMALDG.3D [UR40], [UR6], desc[UR4] ;  /* 0x00000428060075b4 */ /* 0x0001e20008011000 */
[----:B------:R0:W-:Y:S01]  /*b0c0*/  UTMALDG.3D [UR32], [UR6], desc[UR4] ;  /* 0x00000420060075b4 */ /* 0x0001e20008011000 */
[----:B------:R0:W-:Y:S03]  /*b0d0*/  UTMALDG.3D [UR24], [UR6], desc[UR4] ;  /* 0x00000418060075b4 */ /* 0x0001e60008011000 */
[----:B------:R0:W-:Y:S02]  /*b0e0*/  UTMALDG.3D [UR16], [UR6], desc[UR4] ;  /* 0x00000410060075b4 */ /* 0x0001e40008011000 */
[----:B0-----:R-:W-:Y:S05]  /*b0f0*/  @P3 BRA `(.L_x_297) ;  /* 0xfffffff800e43947 */ /* 0x001fea000383ffff */
.L_x_293:
[----:B------:R-:W-:Y:S05]  /*b100*/  BSYNC B1 ;  /* 0x0000000000017941 */ /* 0x000fea0003800000 */
.L_x_292:
[----:B------:R-:W-:Y:S01]  /*b110*/  LOP3.LUT P3, RZ, R11, 0xff, RZ, 0xc0, !PT ;  /* 0x000000ff0bff7812 */ /* 0x000fe2000786c0ff */
[----:B------:R-:W-:Y:S01]  /*b120*/  IMAD.IADD R0, R13, 0x1, R0 ;  /* 0x000000010d007824 */ /* 0x000fe200078e0200 */
[----:B------:R-:W-:Y:S01]  /*b130*/  IADD3 R16, P4, R16, UR30, RZ ;  /* 0x0000001e10107c10 */ /* 0x000fe2000ff9e0ff */
[----:B------:R-:W-:Y:S01]  /*b140*/  ULDC.64 UR4, c[0x0][0x650] ;  /* 0x0001940000047ab9 */ /* 0x000fe20000000a00 */
[----:B------:R-:W-:Y:S01]  /*b150*/  BSSY B1, `(.L_x_298) ;  /* 0x000006b000017945 */ /* 0x000fe20003800000 */
[----:B------:R-:W-:Y:S01]  /*b160*/  IMAD.MOV.U32 R7, RZ, RZ, -0x1 ;  /* 0xffffffffff077424 */ /* 0x000fe200078e00ff */
[----:B------:R-:W-:Y:S01]  /*b170*/  SHF.R.U32.HI R4, RZ, 0x1, R0 ;  /* 0x00000001ff047819 */ /* 0x000fe20000011600 */
[----:B------:R-:W-:Y:S01]  /*b180*/  IMAD.MOV.U32 R9, RZ, RZ, -0x1 ;  /* 0xffffffffff097424 */ /* 0x000fe200078e00ff */
[----:B------:R-:W-:Y:S01]  /*b190*/  ISETP.GT.U32.AND P1, PT, R0, 0x1, PT ;  /* 0x000000010000780c */ /* 0x000fe20003f24070 */
[----:B------:R-:W-:Y:S01]  /*b1a0*/  IMAD.MOV.U32 R8, RZ, RZ, -0x1 ;  /* 0xffffffffff087424 */ /* 0x000fe200078e00ff */
[----:B------:R-:W-:-:S02]  /*b1b0*/  LOP3.LUT R4, R4, 0x1, RZ, 0xc0, !PT ;  /* 0x0000000104047812 */ /* 0x000fc400078ec0ff */
[----:B------:R-:W-:Y:S01]  /*b1c0*/  ISETP.LT.U32.AND P1, PT, R13, 0x2, P1 ;  /* 0x000000020d00780c */ /* 0x000fe20000f21070 */
[----:B------:R-:W0:Y:S01]  /*b1d0*/  @P3 S2R R6, SR_CgaCtaId ;  /* 0x0000000000063919 */ /* 0x000e220000008800 */
[----:B------:R-:W-:Y:S02]  /*b1e0*/  @P3 MOV R5, 0x400 ;  /* 0x0000040000053802 */ /* 0x000fe40000000f00 */
[----:B------:R-:W-:Y:S02]  /*b1f0*/  IADD3.X R17, R17, UR21, RZ, P4, !PT ;  /* 0x0000001511117c10 */ /* 0x000fe4000a7fe4ff */
[----:B------:R-:W-:Y:S02]  /*b200*/  ISETP.GE.U32.AND P4, PT, R16, UR4, PT ;  /* 0x0000000410007c0c */ /* 0x000fe4000bf86070 */
[----:B------:R-:W-:Y:S02]  /*b210*/  LOP3.LUT R0, R0, 0x1, RZ, 0xc0, !PT ;  /* 0x0000000100007812 */ /* 0x000fe400078ec0ff */
[----:B------:R-:W-:-:S02]  /*b220*/  PRMT R11, RZ, 0x7610, R11 ;  /* 0x00007610ff0b7816 */ /* 0x000fc4000000000b */
[----:B0-----:R-:W-:-:S04]  /*b230*/  @P3 LEA R5, R6, R5, 0x18 ;  /* 0x0000000506053211 */ /* 0x001fc800078ec0ff */
[----:B------:R0:W-:Y:S01]  /*b240*/  @P3 SYNCS.ARRIVE.TRANS64.A1T0 RZ, [R5+URZ+0x38], RZ ;  /* 0x000038ff05ff39a7 */ /* 0x0001e2000810003f */
[----:B------:R-:W-:Y:S02]  /*b250*/  ISETP.NE.U32.AND P3, PT, R4, 0x1, PT ;  /* 0x000000010400780c */ /* 0x000fe40003f65070 */
[----:B------:R-:W-:Y:S02]  /*b260*/  SEL R4, RZ, 0x1, !P1 ;  /* 0x00000001ff047807 */ /* 0x000fe40004800000 */
[----:B------:R-:W-:Y:S02]  /*b270*/  ISETP.GE.U32.AND.EX P1, PT, R17, UR5, PT, P4 ;  /* 0x0000000511007c0c */ /* 0x000fe4000bf26140 */
[----:B------:R-:W-:-:S04]  /*b280*/  ISETP.GT.U32.AND P3, PT, R13, 0x1, !P3 ;  /* 0x000000010d00780c */ /* 0x000fc80005f64070 */
[----:B0-----:R-:W-:-:S04]  /*b290*/  SEL R5, RZ, 0x1, !P3 ;  /* 0x00000001ff057807 */ /* 0x001fc80005800000 */
[--C-:B------:R-:W-:Y:S02]  /*b2a0*/  LOP3.LUT R3, R5, R3, R4.reuse, 0x96, !PT ;  /* 0x0000000305037212 */ /* 0x100fe400078e9604 */
[----:B------:R-:W-:Y:S01]  /*b2b0*/  PRMT R4, RZ, 0x7610, R4 ;  /* 0x00007610ff047816 */ /* 0x000fe20000000004 */
[----:B------:R-:W-:Y:S06]  /*b2c0*/  @P1 BRA `(.L_x_299) ;  /* 0x00000004004c1947 */ /* 0x000fec0003800000 */
[----:B------:R-:W-:Y:S01]  /*b2d0*/  ULDC.64 UR4, c[0x0][0x628] ;  /* 0x00018a0000047ab9 */ /* 0x000fe20000000a00 */
[----:B------:R-:W0:Y:S01]  /*b2e0*/  S2R R14, SR_CTAID.X ;  /* 0x00000000000e7919 */ /* 0x000e220000002500 */
[----:B------:R-:W-:Y:S01]  /*b2f0*/  ISETP.NE.U32.AND P1, PT, RZ, UR4, PT ;  /* 0x00000004ff007c0c */ /* 0x000fe2000bf25070 */
[----:B------:R-:W-:Y:S01]  /*b300*/  ULDC UR7, c[0x0][0x630] ;  /* 0x00018c0000077ab9 */ /* 0x000fe20000000800 */
[----:B------:R-:W-:Y:S01]  /*b310*/  IMAD.MOV.U32 R4, RZ, RZ, R16 ;  /* 0x000000ffff047224 */ /* 0x000fe200078e0010 */
[----:B------:R-:W1:Y:S01]  /*b320*/  S2R R12, SR_CTAID.Y ;  /* 0x00000000000c7919 */ /* 0x000e620000002600 */
[----:B------:R-:W-:Y:S01]  /*b330*/  ISETP.NE.AND.EX P1, PT, RZ, UR5, PT, P1 ;  /* 0x00000005ff007c0c */ /* 0x000fe2000bf25310 */
[----:B------:R-:W-:-:S12]  /*b340*/  IMAD.MOV.U32 R5, RZ, RZ, R17 ;  /* 0x000000ffff057224 */ /* 0x000fd800078e0011 */
[----:B------:R-:W-:Y:S05]  /*b350*/  @!P1 BRA `(.L_x_300) ;  /* 0x0000000000289947 */ /* 0x000fea0003800000 */
[----:B------:R-:W-:Y:S02]  /*b360*/  ULDC UR6, c[0x0][0x634] ;  /* 0x00018d0000067ab9 */ /* 0x000fe40000000800 */
[----:B------:R-:W-:-:S05]  /*b370*/  IADD3 R9, P1, R16, UR6, RZ ;  /* 0x0000000610097c10 */ /* 0x000fca000ff3e0ff */
[----:B------:R-:W-:-:S04]  /*b380*/  IMAD.X R15, RZ, RZ, R17, P1 ;  /* 0x000000ffff0f7224 */ /* 0x000fc800008e0611 */
[----:B------:R-:W-:-:S04]  /*b390*/  IMAD.WIDE.U32 R6, R15, UR4, RZ ;  /* 0x000000040f067c25 */ /* 0x000fc8000f8e00ff */
[----:B------:R-:W-:-:S04]  /*b3a0*/  IMAD.WIDE.U32 R6, P1, R9, UR5, R6 ;  /* 0x0000000509067c25 */ /* 0x000fc8000f820006 */
[----:B------:R-:W-:-:S04]  /*b3b0*/  IMAD.WIDE.U32 R8, R9, UR4, RZ ;  /* 0x0000000409087c25 */ /* 0x000fc8000f8e00ff */
[----:B------:R-:W-:Y:S01]  /*b3c0*/  IMAD.X R5, RZ, RZ, RZ, P1 ;  /* 0x000000ffff057224 */ /* 0x000fe200008e06ff */
[----:B------:R-:W-:Y:S01]  /*b3d0*/  IADD3 RZ, P1, R9, R6, RZ ;  /* 0x0000000609ff7210 */ /* 0x000fe20007f3e0ff */
[----:B------:R-:W-:-:S04]  /*b3e0*/  IMAD.MOV.U32 R4, RZ, RZ, R7 ;  /* 0x000000ffff047224 */ /* 0x000fc800078e0007 */
[----:B------:R-:W-:-:S08]  /*b3f0*/  IMAD.WIDE.U32.X R4, R15, UR5, R4, P1 ;  /* 0x000000050f047c25 */ /* 0x000fd000088e0404 */
.L_x_300:
[--C-:B------:R-:W-:Y:S01]  /*b400*/  SHF.R.U64 R8, R4, UR7, R5.reuse ;  /* 0x0000000704087c19 */ /* 0x100fe20008001205 */
[----:B------:R-:W-:Y:S01]  /*b410*/  ULDC.64 UR4, c[0x0][0x620] ;  /* 0x0001880000047ab9 */ /* 0x000fe20000000a00 */
[----:B------:R-:W-:Y:S01]  /*b420*/  SHF.R.U32.HI R4, RZ, UR7, R5 ;  /* 0x00000007ff047c19 */ /* 0x000fe20008011605 */
[----:B------:R-:W2:Y:S01]  /*b430*/  LDC R25, c[0x0][0x144] ;  /* 0x00005100ff197b82 */ /* 0x000ea20000000800 */
[----:B------:R-:W-:Y:S01]  /*b440*/  IADD3 R7, P1, RZ, -R8, RZ ;  /* 0x80000008ff077210 */ /* 0x000fe20007f3e0ff */
[----:B------:R-:W-:Y:S01]  /*b450*/  ULDC.64 UR8, c[0x0][0x640] ;  /* 0x0001900000087ab9 */ /* 0x000fe20000000a00 */
[----:B0-----:R-:W-:Y:S01]  /*b460*/  I2FP.F32.U32 R9, R14 ;  /* 0x0000000e00097245 */ /* 0x001fe20000201000 */
[----:B------:R-:W-:Y:S02]  /*b470*/  ULDC UR6, c[0x0][0x608] ;  /* 0x0001820000067ab9 */ /* 0x000fe40000000800 */
[----:B------:R-:W-:Y:S01]  /*b480*/  IMAD.X R4, RZ, RZ, ~R4, P1 ;  /* 0x000000ffff047224 */ /* 0x000fe200008e0e04 */
[----:B------:R-:W-:Y:S01]  /*b490*/  ISETP.NE.U32.AND P1, PT, RZ, UR8, PT ;  /* 0x00000008ff007c0c */ /* 0x000fe2000bf25070 */
[----:B------:R-:W0:Y:S02]  /*b4a0*/  LDC R21, c[0x0][0x148] ;  /* 0x00005200ff157b82 */ /* 0x000e240000000800 */
[----:B------:R-:W-:Y:S01]  /*b4b0*/  IMAD R6, R4, UR4, RZ ;  /* 0x0000000404067c24 */ /* 0x000fe2000f8e02ff */
[----:B------:R-:W-:Y:S01]  /*b4c0*/  ISETP.NE.AND.EX P1, PT, RZ, UR9, PT, P1 ;  /* 0x00000009ff007c0c */ /* 0x000fe2000bf25310 */
[----:B------:R-:W-:Y:S01]  /*b4d0*/  IMAD.WIDE.U32 R4, R7, UR4, R16 ;  /* 0x0000000407047c25 */ /* 0x000fe2000f8e0010 */
[----:B------:R-:W-:-:S03]  /*b4e0*/  ULDC UR4, c[0x0][0x150] ;  /* 0x0000540000047ab9 */ /* 0x000fc60000000800 */
[----:B------:R-:W-:Y:S02]  /*b4f0*/  IMAD R7, R7, UR5, R6 ;  /* 0x0000000507077c24 */ /* 0x000fe4000f8e0206 */
[----:B------:R-:W-:Y:S01]  /*b500*/  FMUL R6, R9, UR4 ;  /* 0x0000000409067c20 */ /* 0x000fe20008400000 */
[----:B------:R-:W-:Y:S01]  /*b510*/  ULDC UR4, c[0x0][0x618] ;  /* 0x0001860000047ab9 */ /* 0x000fe20000000800 */
[----:B------:R-:W-:Y:S01]  /*b520*/  ULDC UR5, c[0x0][0x154] ;  /* 0x0000550000057ab9 */ /* 0x000fe20000000800 */
[----:B------:R-:W-:-:S03]  /*b530*/  IMAD.IADD R5, R5, 0x1, R7 ;  /* 0x0000000105057824 */ /* 0x000fc600078e0207 */
[----:B------:R-:W3:Y:S02]  /*b540*/  F2I.U32.TRUNC.NTZ R6, R6 ;  /* 0x0000000600067305 */ /* 0x000ee4000020f000 */
[----:B------:R-:W-:Y:S02]  /*b550*/  SHF.R.U64 R9, R4, UR4, R5 ;  /* 0x0000000404097c19 */ /* 0x000fe40008001205 */
[----:B-1----:R-:W-:-:S05]  /*b560*/  I2FP.F32.U32 R4, R12 ;  /* 0x0000000c00047245 */ /* 0x002fca0000201000 */
[----:B------:R-:W-:Y:S01]  /*b570*/  FMUL R22, R4, UR5 ;  /* 0x0000000504167c20 */ /* 0x000fe20008400000 */
[----:B------:R-:W-:Y:S01]  /*b580*/  SHF.R.U32.HI R4, RZ, UR4, R5 ;  /* 0x00000004ff047c19 */ /* 0x000fe20008011605 */
[----:B------:R-:W-:-:S03]  /*b590*/  ULDC UR4, c[0x0][0x658] ;  /* 0x0001960000047ab9 */ /* 0x000fc60000000800 */
[--C-:B------:R-:W-:Y:S01]  /*b5a0*/  SHF.R.U64 R20, R9, UR6, R4.reuse ;  /* 0x0000000609147c19 */ /* 0x100fe20008001204 */
[----:B------:R-:W1:Y:S01]  /*b5b0*/  F2I.U32.TRUNC.NTZ R22, R22 ;  /* 0x0000001600167305 */ /* 0x000e62000020f000 */
[----:B------:R-:W-:Y:S01]  /*b5c0*/  SHF.R.U32.HI R5, RZ, UR6, R4 ;  /* 0x00000006ff057c19 */ /* 0x000fe20008011604 */
[----:B---3--:R-:W-:-:S03]  /*b5d0*/  IMAD.MOV R6, RZ, RZ, -R6 ;  /* 0x000000ffff067224 */ /* 0x008fc600078e0a06 */
[--C-:B------:R-:W-:Y:S01]  /*b5e0*/  SHF.R.U64 R15, R20, UR4, R5.reuse ;  /* 0x00000004140f7c19 */ /* 0x100fe20008001205 */
[----:B--2---:R-:W-:Y:S01]  /*b5f0*/  IMAD R14, R25, R6, R14 ;  /* 0x00000006190e7224 */ /* 0x004fe200078e020e */
[----:B------:R-:W-:-:S03]  /*b600*/  SHF.R.U32.HI R23, RZ, UR4, R5 ;  /* 0x00000004ff177c19 */ /* 0x000fc60008011605 */
[----:B------:R-:W-:Y:S02]  /*b610*/  IMAD.MOV.U32 R4, RZ, RZ, R15 ;  /* 0x000000ffff047224 */ /* 0x000fe400078e000f */
[----:B------:R-:W-:Y:S01]  /*b620*/  IMAD.MOV.U32 R5, RZ, RZ, R23 ;  /* 0x000000ffff057224 */ /* 0x000fe200078e0017 */
[----:B-1----:R-:W-:Y:S06]  /*b630*/  @!P1 BRA `(.L_x_301) ;  /* 0x0000000000289947 */ /* 0x002fec0003800000 */
[----:B------:R-:W-:Y:S02]  /*b640*/  ULDC UR4, c[0x0][0x64c] ;  /* 0x0001930000047ab9 */ /* 0x000fe40000000800 */
[----:B------:R-:W-:-:S05]  /*b650*/  IADD3 R5, P1, R15, UR4, RZ ;  /* 0x000000040f057c10 */ /* 0x000fca000ff3e0ff */
[----:B------:R-:W-:-:S04]  /*b660*/  IMAD.X R23, RZ, RZ, R23, P1 ;  /* 0x000000ffff177224 */ /* 0x000fc800008e0617 */
[----:B------:R-:W-:-:S04]  /*b670*/  IMAD.WIDE.U32 R6, R23, UR8, RZ ;  /* 0x0000000817067c25 */ /* 0x000fc8000f8e00ff */
[----:B------:R-:W-:-:S04]  /*b680*/  IMAD.WIDE.U32 R6, P1, R5, UR9, R6 ;  /* 0x0000000905067c25 */ /* 0x000fc8000f820006 */
[----:B------:R-:W-:-:S04]  /*b690*/  IMAD.WIDE.U32 R4, R5, UR8, RZ ;  /* 0x0000000805047c25 */ /* 0x000fc8000f8e00ff */
[----:B------:R-:W-:Y:S01]  /*b6a0*/  IMAD.MOV.U32 R4, RZ, RZ, R7 ;  /* 0x000000ffff047224 */ /* 0x000fe200078e0007 */
[----:B------:R-:W-:Y:S01]  /*b6b0*/  IADD3 RZ, P3, R5, R6, RZ ;  /* 0x0000000605ff7210 */ /* 0x000fe20007f7e0ff */
[----:B------:R-:W-:-:S04]  /*b6c0*/  IMAD.X R5, RZ, RZ, RZ, P1 ;  /* 0x000000ffff057224 */ /* 0x000fc800008e06ff */
[----:B------:R-:W-:-:S08]  /*b6d0*/  IMAD.WIDE.U32.X R4, R23, UR9, R4, P3 ;  /* 0x0000000917047c25 */ /* 0x000fd000098e0404 */
.L_x_301:
[----:B------:R-:W-:Y:S01]  /*b6e0*/  ISETP.NE.AND P1, PT, R2, 0x1, PT ;  /* 0x000000010200780c */ /* 0x000fe20003f25270 */
[----:B------:R-:W-:Y:S01]  /*b6f0*/  ULDC UR4, c[0x0][0x648] ;  /* 0x0001920000047ab9 */ /* 0x000fe20000000800 */
[----:B------:R-:W-:Y:S01]  /*b700*/  LOP3.LUT R20, R20, UR15, RZ, 0xc0, !PT ;  /* 0x0000000f14147c12 */ /* 0x000fe2000f8ec0ff */
[----:B------:R-:W-:Y:S01]  /*b710*/  IMAD.MOV R22, RZ, RZ, -R22 ;  /* 0x000000ffff167224 */ /* 0x000fe200078e0a16 */
[----:B------:R-:W-:Y:S01]  /*b720*/  SHF.R.U64 R5, R4, UR4, R5 ;  /* 0x0000000404057c19 */ /* 0x000fe20008001205 */
[----:B------:R-:W-:Y:S01]  /*b730*/  ULDC UR4, c[0x0][0x638] ;  /* 0x00018e0000047ab9 */ /* 0x000fe20000000800 */
[----:B------:R-:W-:Y:S01]  /*b740*/  LOP3.LUT R6, R9, UR13, RZ, 0xc0, !PT ;  /* 0x0000000d09067c12 */ /* 0x000fe2000f8ec0ff */
[----:B------:R-:W-:Y:S02]  /*b750*/  ULDC UR5, c[0x0][0x610] ;  /* 0x0001840000057ab9 */ /* 0x000fe40000000800 */
[----:B------:R-:W-:Y:S02]  /*b760*/  IMAD.MOV R4, RZ, RZ, -R5 ;  /* 0x000000ffff047224 */ /* 0x000fe400078e0a05 */
[----:B------:R-:W-:-:S02]  /*b770*/  IMAD R5, R5, UR14, R20 ;  /* 0x0000000e05057c24 */ /* 0x000fc4000f8e0214 */
[----:B0-----:R-:W-:Y:S02]  /*b780*/  @P1 IMAD R14, R21, R22, R12 ;  /* 0x00000016150e1224 */ /* 0x001fe400078e020c */
[----:B------:R-:W-:Y:S01]  /*b790*/  IMAD R15, R4, UR4, R15 ;  /* 0x00000004040f7c24 */ /* 0x000fe2000f8e020f */
[----:B------:R-:W-:Y:S01]  /*b7a0*/  ULDC UR4, c[0x0][0x600] ;  /* 0x0001800000047ab9 */ /* 0x000fe20000000800 */
[----:B------:R-:W-:Y:S02]  /*b7b0*/  IMAD R14, R5, UR5, R14 ;  /* 0x00000005050e7c24 */ /* 0x000fe4000f8e020e */
[----:B------:R-:W-:Y:S02]  /*b7c0*/  IMAD R15, R15, UR4, R6 ;  /* 0x000000040f0f7c24 */ /* 0x000fe4000f8e0206 */
[----:B------:R-:W-:-:S03]  /*b7d0*/  IMAD.MOV.U32 R4, RZ, RZ, 0x1 ;  /* 0x00000001ff047424 */ /* 0x000fc600078e00ff */
[----:B------:R-:W-:Y:S02]  /*b7e0*/  SEL R9, R15, R14, !P1 ;  /* 0x0000000e0f097207 */ /* 0x000fe40004800000 */
[----:B------:R-:W-:-:S07]  /*b7f0*/  SEL R7, R14, R15, !P1 ;  /* 0x0000000f0e077207 */ /* 0x000fce0004800000 */
.L_x_299:
[----:B------:R-:W-:Y:S05]  /*b800*/  BSYNC B1 ;  /* 0x0000000000017941 */ /* 0x000fea0003800000 */
.L_x_298:
[----:B------:R-:W-:-:S13]  /*b810*/  LOP3.LUT P1, RZ, R4, 0xff, RZ, 0xc0, !PT ;  /* 0x000000ff04ff7812 */ /* 0x000fda000782c0ff */
[----:B------:R-:W-:Y:S05]  /*b820*/  @P1 BRA `(.L_x_302) ;  /* 0xfffffff000d41947 */ /* 0x000fea000383ffff */
[----:B------:R-:W-:Y:S05]  /*b830*/  BSYNC B0 ;  /* 0x0000000000007941 */ /* 0x000fea0003800000 */
.L_x_290:
[----:B------:R-:W-:-:S03]  /*b840*/  UMOV UR4, 0xffffffff ;  /* 0xffffffff00047882 */ /* 0x000fc60000000000 */
[----:B------:R-:W-:Y:S05]  /*b850*/  BRA.DIV UR4, `(.L_x_303) ;  /* 0x0000000204d07947 */ /* 0x000fea000b800000 */
[----:B------:R-:W-:-:S13]  /*b860*/  ELECT P6, URZ, PT ;  /* 0x00000000003f782f */ /* 0x000fda00038c0000 */
.L_x_315:
[----:B------:R-:W-:Y:S04]  /*b870*/  BSSY B0, `(.L_x_304) ;  /* 0x0000019000007945 */ /* 0x000fe80003800000 */
[----:B------:R-:W-:Y:S05]  /*b880*/  @!P6 BRA `(.L_x_305) ;  /* 0x00000000005ce947 */ /* 0x000fea0003800000 */
[----:B------:R-:W-:-:S04]  /*b890*/  LOP3.LUT R19, R19, 0x2, RZ, 0xfc, !PT ;  /* 0x0000000213137812 */ /* 0x000fc800078efcff */
[----:B------:R-:W-:-:S13]  /*b8a0*/  ISETP.NE.AND P0, PT, R19, 0x3, PT ;  /* 0x000000031300780c */ /* 0x000fda0003f05270 */
[----:B------:R-:W-:Y:S05]  /*b8b0*/  @!P0 BRA `(.L_x_306) ;  /* 0x0000000000048947 */ /* 0x000fea0003800000 */
[----:B------:R-:W-:Y:S01]  /*b8c0*/  BPT.TRAP 0x1 ;  /* 0x000000040000795c */ /* 0x000fe20000300000 */
.L_x_306:
[----:B------:R-:W0:Y:S01]  /*b8d0*/  S2R R5, SR_CgaCtaId ;  /* 0x0000000000057919 */ /* 0x000e220000008800 */
[----:B------:R-:W-:Y:S02]  /*b8e0*/  MOV R2, 0x400 ;  /* 0x0000040000027802 */ /* 0x000fe40000000f00 */
[----:B------:R-:W-:Y:S02]  /*b8f0*/  SHF.L.U32 R4, R3, 0x1f, RZ ;  /* 0x0000001f03047819 */ /* 0x000fe400000006ff */
[----:B0-----:R-:W-:-:S05]  /*b900*/  LEA R5, R5, R2, 0x18 ;  /* 0x0000000205057211 */ /* 0x001fca00078ec0ff */
[----:B------:R-:W-:-:S04]  /*b910*/  VIADD R5, R5, 0x10 ;  /* 0x0000001005057836 */ /* 0x000fc80000000000 */
[C---:B------:R-:W-:Y:S02]  /*b920*/  IMAD R7, R0.reuse, 0x8, R5 ;  /* 0x0000000800077824 */ /* 0x040fe400078e0205 */
[----:B------:R-:W-:Y:S02]  /*b930*/  VIADD R0, R0, 0x1 ;  /* 0x0000000100007836 */ /* 0x000fe40000000000 */
[----:B------:R-:W0:Y:S03]  /*b940*/  SYNCS.PHASECHK.TRANS64.TRYWAIT P0, [R7+URZ], R4 ;  /* 0x00000004070075a7 */ /* 0x000e26000800017f */
[----:B------:R-:W-:-:S04]  /*b950*/  ISETP.NE.AND P1, PT, R0, 0x2, PT ;  /* 0x000000020000780c */ /* 0x000fc80003f25270 */
[----:B------:R-:W-:Y:S02]  /*b960*/  SEL R2, RZ, 0x1, P1 ;  /* 0x00000001ff027807 */ /* 0x000fe40000800000 */
[----:B------:R-:W-:Y:S02]  /*b970*/  SEL R0, R0, RZ, P1 ;  /* 0x000000ff00007207 */ /* 0x000fe40000800000 */
[----:B------:R-:W-:Y:S01]  /*b980*/  LOP3.LUT R2, R3, R2, RZ, 0x3c, !PT ;  /* 0x0000000203027212 */ /* 0x000fe200078e3cff */
[----:B0-----:R-:W-:Y:S06]  /*b990*/  @!P0 BRA `(.L_x_307) ;  /* 0x0000000000a08947 */ /* 0x001fec0003800000 */
.L_x_316:
[----:B------:R-:W-:Y:S01]  /*b9a0*/  IMAD R5, R0, 0x8, R5 ;  /* 0x0000000800057824 */ /* 0x000fe200078e0205 */
[----:B------:R-:W-:-:S07]  /*b9b0*/  SHF.L.U32 R0, R2, 0x1f, RZ ;  /* 0x0000001f02007819 */ /* 0x000fce00000006ff */
.L_x_308:
[----:B-1----:R1:W2:Y:S02]  /*b9c0*/  SYNCS.PHASECHK.TRANS64.TRYWAIT P0, [R5+URZ], R0 ;  /* 0x00000000050075a7 */ /* 0x0022a4000800017f */
[----:B--2---:R-:W-:Y:S05]  /*b9d0*/  @!P0 NANOSLEEP.SYNCS 0x989680 ;  /* 0x009896800000895d */ /* 0x004fea0003900000 */
[----:B------:R-:W2:Y:S02]  /*b9e0*/  @!P0 SYNCS.PHASECHK.TRANS64 P0, [R5+URZ], R0 ;  /* 0x00000000050085a7 */ /* 0x000ea4000800007f */
[----:B--2---:R-:W-:Y:S05]  /*b9f0*/  @!P0 BRA `(.L_x_308) ;  /* 0xfffffffc00f08947 */ /* 0x004fea000383ffff */
.L_x_305:
[----:B------:R-:W-:Y:S05]  /*ba00*/  BSYNC B0 ;  /* 0x0000000000007941 */ /* 0x000fea0003800000 */
.L_x_304:
[----:B------:R-:W-:Y:S05]  /*ba10*/  EXIT ;  /* 0x000000000000794d */ /* 0x000fea0003800000 */
.L_x_17:
[----:B---3--:R3:W4:Y:S02]  /*ba20*/  SYNCS.PHASECHK.TRANS64.TRYWAIT P1, [R3+URZ], R0 ;  /* 0x00000000030075a7 */ /* 0x008724000802017f */
[----:B----4-:R-:W-:Y:S05]  /*ba30*/  @!P1 NANOSLEEP.SYNCS 0x989680 ;  /* 0x009896800000995d */ /* 0x010fea0003900000 */
[----:B------:R-:W4:Y:S02]  /*ba40*/  @!P1 SYNCS.PHASECHK.TRANS64 P1, [R3+URZ], R0 ;  /* 0x00000000030095a7 */ /* 0x000f24000802007f */
[----:B----4-:R-:W-:Y:S05]  /*ba50*/  @!P1 BRA `(.L_x_17) ;  /* 0xfffffffc00f09947 */ /* 0x010fea000383ffff */
[----:B------:R-:W-:Y:S05]  /*ba60*/  BRA `(.L_x_16) ;  /* 0xffffff5400d87947 */ /* 0x000fea000383ffff */
.L_x_22:
[----:B-1----:R-:W-:-:S04]  /*ba70*/  IMAD.U32 R4, RZ, RZ, UR9 ;  /* 0x00000009ff047e24 */ /* 0x002fc8000f8e00ff */
[----:B------:R1:W2:Y:S03]  /*ba80*/  SYNCS.PHASECHK.TRANS64.TRYWAIT P1, [R4+URZ], R3 ;  /* 0x00000003040075a7 */ /* 0x0002a6000802017f */
[----:B--2---:R-:W-:Y:S05]  /*ba90*/  @!P1 NANOSLEEP.SYNCS 0x989680 ;  /* 0x009896800000995d */ /* 0x004fea0003900000 */
[----:B------:R-:W2:Y:S02]  /*baa0*/  @!P1 SYNCS.PHASECHK.TRANS64 P1, [R4+URZ], R3 ;  /* 0x00000003040095a7 */ /* 0x000ea4000802007f */
[----:B--2---:R-:W-:Y:S05]  /*bab0*/  @!P1 BRA `(.L_x_22) ;  /* 0xfffffffc00ec9947 */ /* 0x004fea000383ffff */
[----:B------:R-:W-:Y:S05]  /*bac0*/  BRA `(.L_x_21) ;  /* 0xffffff5c00447947 */ /* 0x000fea000383ffff */
.L_x_291:
[----:B------:R-:W-:Y:S01]  /*bad0*/  BSSY B1, `(.L_x_309) ;  /* 0x0000006000017945 */ /* 0x000fe20003800000 */
[----:B------:R-:W-:-:S07]  /*bae0*/  IMAD.MOV.U32 R15, RZ, RZ, -0x1 ;  /* 0xffffffffff0f7424 */ /* 0x000fce00078e00ff */
[----:B------:R-:W-:Y:S05]  /*baf0*/  WARPSYNC.COLLECTIVE R15, `(.L_x_310) ;  /* 0x000000000f0c7348 */ /* 0x000fea0003c00000 */
[----:B------:R-:W-:Y:S02]  /*bb00*/  ELECT P6, UR62, PT ;  /* 0x00000000003e782f */ /* 0x000fe400038c0000 */
[----:B------:R-:W-:Y:S01]  /*bb10*/  MOV R14, UR62 ;  /* 0x0000003e000e7c02 */ /* 0x000fe20008000f00 */
[----:B------:R-:W-:Y:S10]  /*bb20*/  ENDCOLLECTIVE ;  /* 0x000000000000791b */ /* 0x000ff40003800000 */
.L_x_310:
[----:B------:R-:W-:Y:S05]  /*bb30*/  BSYNC B1 ;  /* 0x0000000000017941 */ /* 0x000fea0003800000 */
.L_x_309:
[----:B------:R-:W-:Y:S05]  /*bb40*/  BRA `(.L_x_311) ;  /* 0xfffffff000187947 */ /* 0x000fea000383ffff */
.L_x_294:
[----:B0-----:R0:W1:Y:S02]  /*bb50*/  SYNCS.PHASECHK.TRANS64.TRYWAIT P1, [R12+URZ+0x10], R7 ;  /* 0x000010070c0075a7 */ /* 0x001064000802017f */
[----:B-1----:R-:W-:Y:S05]  /*bb60*/  @!P1 NANOSLEEP.SYNCS 0x989680 ;  /* 0x009896800000995d */ /* 0x002fea0003900000 */
[----:B------:R-:W1:Y:S02]  /*bb70*/  @!P1 SYNCS.PHASECHK.TRANS64 P1, [R12+URZ+0x10], R7 ;  /* 0x000010070c0095a7 */ /* 0x000e64000802007f */
[----:B-1----:R-:W-:Y:S05]  /*bb80*/  @!P1 BRA `(.L_x_294) ;  /* 0xfffffffc00f09947 */ /* 0x002fea000383ffff */
[----:B------:R-:W-:Y:S05]  /*bb90*/  BRA `(.L_x_312) ;  /* 0xfffffff0005c7947 */ /* 0x000fea000383ffff */
.L_x_303:
[----:B------:R-:W-:Y:S01]  /*bba0*/  BSSY B0, `(.L_x_313) ;  /* 0x0000006000007945 */ /* 0x000fe20003800000 */
[----:B------:R-:W-:-:S07]  /*bbb0*/  IMAD.MOV.U32 R15, RZ, RZ, -0x1 ;  /* 0xffffffffff0f7424 */ /* 0x000fce00078e00ff */
[----:B------:R-:W-:Y:S05]  /*bbc0*/  WARPSYNC.COLLECTIVE R15, `(.L_x_314) ;  /* 0x000000000f0c7348 */ /* 0x000fea0003c00000 */
[----:B------:R-:W-:Y:S02]  /*bbd0*/  ELECT P6, UR62, PT ;  /* 0x00000000003e782f */ /* 0x000fe400038c0000 */
[----:B------:R-:W-:Y:S01]  /*bbe0*/  MOV R14, UR62 ;  /* 0x0000003e000e7c02 */ /* 0x000fe20008000f00 */
[----:B------:R-:W-:Y:S10]  /*bbf0*/  ENDCOLLECTIVE ;  /* 0x000000000000791b */ /* 0x000ff40003800000 */
.L_x_314:
[----:B------:R-:W-:Y:S05]  /*bc00*/  BSYNC B0 ;  /* 0x0000000000007941 */ /* 0x000fea0003800000 */
.L_x_313:
[----:B------:R-:W-:Y:S05]  /*bc10*/  BRA `(.L_x_315) ;  /* 0xfffffffc00147947 */ /* 0x000fea000383ffff */
.L_x_307:
[----:B0-----:R0:W1:Y:S02]  /*bc20*/  SYNCS.PHASECHK.TRANS64.TRYWAIT P0, [R7+URZ], R4 ;  /* 0x00000004070075a7 */ /* 0x001064000800017f */
[----:B-1----:R-:W-:Y:S05]  /*bc30*/  @!P0 NANOSLEEP.SYNCS 0x989680 ;  /* 0x009896800000895d */ /* 0x002fea0003900000 */
[----:B------:R-:W1:Y:S02]  /*bc40*/  @!P0 SYNCS.PHASECHK.TRANS64 P0, [R7+URZ], R4 ;  /* 0x00000004070085a7 */ /* 0x000e64000800007f */
[----:B-1----:R-:W-:Y:S05]  /*bc50*/  @!P0 BRA `(.L_x_307) ;  /* 0xfffffffc00f08947 */ /* 0x002fea000383ffff */
[----:B------:R-:W-:Y:S05]  /*bc60*/  BRA `(.L_x_316) ;  /* 0xfffffffc004c7947 */ /* 0x000fea000383ffff */
.L_x_317:
[----:B------:R-:W-:-:S00]  /*bc70*/  BRA `(.L_x_317) ;  /* 0xfffffffc00fc7947 */ /* 0x000fc0000383ffff */
[----:B------:R-:W-:-:S00]  /*bc80*/  NOP ;  /* 0x0000000000007918 */ /* 0x000fc00000000000 */
[----:B------:R-:W-:-:S00]  /*bc90*/  NOP ;  /* 0x0000000000007918 */ /* 0x000fc00000000000 */
[----:B------:R-:W-:-:S00]  /*bca0*/  NOP ;  /* 0x0000000000007918 */ /* 0x000fc00000000000 */
[----:B------:R-:W-:-:S00]  /*bcb0*/  NOP ;  /* 0x0000000000007918 */ /* 0x000fc00000000000 */
[----:B------:R-:W-:-:S00]  /*bcc0*/  NOP ;  /* 0x0000000000007918 */ /* 0x000fc00000000000 */
[----:B------:R-:W-:-:S00]  /*bcd0*/  NOP ;  /* 0x0000000000007918 */ /* 0x000fc00000000000 */
[----:B------:R-:W-:-:S00]  /*bce0*/  NOP ;  /* 0x0000000000007918 */ /* 0x000fc00000000000 */
[----:B------:R-:W-:-:S00]  /*bcf0*/  NOP ;  /* 0x0000000000007918 */ /* 0x000fc00000000000 */
.L_x_318:


//--------------------- .nv.global.init           --------------------------
	.section	.nv.global.init,"aw",@progbits
.nv.global.init:
	.type		$str$22,@object
	.size		$str$22,($str$23 - $str$22)
$str$22:
        /*0000*/ 	.byte	0x6b, 0x5f, 0x74, 0x69, 0x6c, 0x65, 0x5f, 0x63, 0x6f, 0x75, 0x6e, 0x74, 0x20, 0x3e, 0x3d, 0x20
        /*0010*/ 	.byte	0x31, 0x00
	.type		$str$23,@object
	.size		$str$23,(__unnamed_1 - $str$23)
$str$23:
        /*0012*/ 	.byte	0x2f, 0x74, 0x6d, 0x70, 0x2f, 0x63, 0x75, 0x74, 0x6c, 0x61, 0x73, 0x73, 0x5f, 0x73, 0x77, 0x65
        /*0022*/ 	.byte	0x65, 0x70, 0x5f, 0x73, 0x72, 0x63, 0x2f, 0x69, 0x6e, 0x63, 0x6c, 0x75, 0x64, 0x65, 0x2f, 0x63
        /*0032*/ 	.byte	0x75, 0x74, 0x6c, 0x61, 0x73, 0x73, 0x2f, 0x67, 0x65, 0x6d, 0x6d, 0x2f, 0x63, 0x6f, 0x6c, 0x6c
        /*0042*/ 	.byte	0x65, 0x63, 0x74, 0x69, 0x76, 0x65, 0x2f, 0x73, 0x6d, 0x39, 0x30, 0x5f, 0x6d, 0x6d, 0x61, 0x5f
        /*0052*/ 	.byte	0x74, 0x6d, 0x61, 0x5f, 0x67, 0x6d, 0x6d, 0x61, 0x5f, 0x73, 0x73, 0x5f, 0x77, 0x61, 0x72, 0x70
        /*0062*/ 	.byte	0x73, 0x70, 0x65, 0x63, 0x69, 0x61, 0x6c, 0x69, 0x7a, 0x65, 0x64, 0x2e, 0x68, 0x70, 0x70, 0x00
	.type		__unnamed_1,@object
	.size		__unnamed_1,(.L_0 - __unnamed_1)
__unnamed_1:
        /*0072*/ 	.byte	0x76, 0x6f, 0x69, 0x64, 0x20, 0x63, 0x75, 0x74, 0x6c, 0x61, 0x73, 0x73, 0x3a, 0x3a, 0x67, 0x65
        /* <DEDUP_REMOVED lines=179> */
        /*0bb2*/ 	.byte	0x74, 0x65, 0x3a, 0x3a, 0x69, 0x64, 0x65, 0x6e, 0x74, 0x69, 0x74, 0x79, 0x5d, 0x00
.L_0:


//--------------------- .nv.shared._ZN7cutlass13device_kernelINS_4gemm6kernel13GemmUniversalIN4cute5tupleIJiiiiEEENS1_10collective13CollectiveMmaINS1_34MainloopSm90TmaGmmaWarpSpecializedILi2ENS5_IJNS4_1CILi1EEESB_SB_EEENS1_35KernelTmaWarpSpecializedCooperativeEEENS5_IJNSA_ILi128EEENSA_ILi256EEESF_EEENS_6half_tENS5_IJlSB_lEEESI_NS5_IJSB_llEEENS4_8TiledMMAINS4_8MMA_AtomIJNS4_4SM904GMMA26MMA_64x256x16_F32F16F16_SSILNSO_5MajorE0ELSQ_1ELNSO_7ScaleInE1ELSR_1EEEEEENS4_6LayoutINS5_IJNSA_ILi2EEESB_SB_EEENS5_IJSB_NSA_ILi0EEESX_EEEEENS5_IJNS4_10UnderscoreES10_S10_EEEEENS4_13SM90_TMA_LOADENS4_14ComposedLayoutINS4_7SwizzleILi3ELi4ELi3EEENS4_18smem_ptr_flag_bitsILi16EEENSU_INS5_IJNSA_ILi8EEENSA_ILi64EEEEEENS5_IJS1A_SB_EEEEEEEvNS4_8identityES13_NS14_IS16_S18_NSU_INS5_IJS1A_S19_EEENS5_IJSB_S1A_EEEEEEEvS1F_EENS_8epilogue10collective6detail29Sm90TmaWarpSpecializedAdapterINS1M_15DefaultEpilogueISI_SJ_SJ_NS1L_6thread17LinearCombinationISI_Li1EffLNS1Q_9ScaleType4KindE0ELNS_15FloatRoundStyleE2ESI_EENS1_15EpilogueDefaultEEEEEvvEEEEvNT_6ParamsE --------------------------
	.section	.nv.shared._ZN7cutlass13device_kernelINS_4gemm6kernel13GemmUniversalIN4cute5tupleIJiiiiEEENS1_10collective13CollectiveMmaINS1_34MainloopSm90TmaGmmaWarpSpecializedILi2ENS5_IJNS4_1CILi1EEESB_SB_EEENS1_35KernelTmaWarpSpecializedCooperativeEEENS5_IJNSA_ILi128EEENSA_ILi256EEESF_EEENS_6half_tENS5_IJlSB_lEEESI_NS5_IJSB_llEEENS4_8TiledMMAINS4_8MMA_AtomIJNS4_4SM904GMMA26MMA_64x256x16_F32F16F16_SSILNSO_5MajorE0ELSQ_1ELNSO_7ScaleInE1ELSR_1EEEEEENS4_6LayoutINS5_IJNSA_ILi2EEESB_SB_EEENS5_IJSB_NSA_ILi0EEESX_EEEEENS5_IJNS4_10UnderscoreES10_S10_EEEEENS4_13SM90_TMA_LOADENS4_14ComposedLayoutINS4_7SwizzleILi3ELi4ELi3EEENS4_18smem_ptr_flag_bitsILi16EEENSU_INS5_IJNSA_ILi8EEENSA_ILi64EEEEEENS5_IJS1A_SB_EEEEEEEvNS4_8identityES13_NS14_IS16_S18_NSU_INS5_IJS1A_S19_EEENS5_IJSB_S1A_EEEEEEEvS1F_EENS_8epilogue10collective6detail29Sm90TmaWarpSpecializedAdapterINS1M_15DefaultEpilogueISI_SJ_SJ_NS1L_6thread17LinearCombinationISI_Li1EffLNS1Q_9ScaleType4KindE0ELNS_15FloatRoundStyleE2ESI_EENS1_15EpilogueDefaultEEEEEvvEEEEvNT_6ParamsE,"aw",@nobits
	.sectionflags	@""
	.align	16
	.zero		1024


//--------------------- .nv.shared.reserved.0     --------------------------
	.section	.nv.shared.reserved.0,"aw",@nobits
	.weak		__nv_reservedSMEM_offset_0_alias
	.size		__nv_reservedSMEM_offset_0_alias, 0, 0
	.other		__nv_reservedSMEM_offset_0_alias,@"STO_CUDA_RESERVED_SHARED STV_DEFAULT"
__nv_reservedSMEM_offset_0_alias:
	.zero		0


//--------------------- .nv.global                --------------------------
	.section	.nv.global,"aw",@nobits
.nv.global:
	.type		_ZN40_INTERNAL_fe0ff794_4_k_cu_fef0e958_239724cute1_E,@object
	.size		_ZN40_INTERNAL_fe0ff794_4_k_cu_fef0e958_239724cute1_E,(_ZN40_INTERNAL_fe0ff794_4_k_cu_fef0e958_239724cuda3std3__45__cpo6cbeginE - _ZN40_INTERNAL_fe0ff794_4_k_cu_fef0e958_239724cute1_E)
_ZN40_INTERNAL_fe0ff794_4_k_cu_fef0e958_239724cute1_E:
	.zero		1
	.type		_ZN40_INTERNAL_fe0ff794_4_k_cu_fef0e958_239724cuda3std3__45__cpo6cbeginE,@object
	.size		_ZN40_INTERNAL_fe0ff794_4_k_cu_fef0e958_239724cuda3std3__45__cpo6cbeginE,(_ZN40_INTERNAL_fe0ff794_4_k_cu_fef0e958_239724cuda3std3__48in_placeE - _ZN40_INTERNAL_fe0ff794_4_k_cu_fef0e958_239724cuda3std3__45__cpo6cbeginE)
_ZN40_INTERNAL_fe0ff794_4_k_cu_fef0e958_239724cuda3std3__45__cpo6cbeginE:
	.zero		1
	.type		_ZN40_INTERNAL_fe0ff794_4_k_cu_fef0e958_239724cuda3std3__48in_placeE,@object
	.size		_ZN40_INTERNAL_fe0ff794_4_k_cu_fef0e958_239724cuda3std3__48in_placeE,(_ZN40_INTERNAL_fe0ff794_4_k_cu_fef0e958_239724cuda3std6ranges3__45__cpo9iter_moveE - _ZN40_INTERNAL_fe0ff794_4_k_cu_fef0e958_239724cuda3std3__48in_placeE)
_ZN40_INTERNAL_fe0ff794_4_k_cu_fef0e958_239724cuda3std3__48in_placeE:
	.zero		1
	.type		_ZN40_INTERNAL_fe0ff794_4_k_cu_fef0e958_239724cuda3std6ranges3__45__cpo9iter_moveE,@object
	.size		_ZN40_INTERNAL_fe0ff794_4_k_cu_fef0e958_239724cuda3std6ranges3__45__cpo9iter_moveE,(_ZN40_INTERNAL_fe0ff794_4_k_cu_fef0e958_239724cuda3std3__45__cpo5beginE - _ZN40_INTERNAL_fe0ff794_4_k_cu_fef0e958_239724cuda3std6ranges3__45__cpo9iter_moveE)
_ZN40_INTERNAL_fe0ff794_4_k_cu_fef0e958_239724cuda3std6ranges3__45__cpo9iter_moveE:
	.zero		1
	.type		_ZN40_INTERNAL_fe0ff794_4_k_cu_fef0e958_239724cuda3std3__45__cpo5beginE,@object
	.size		_ZN40_INTERNAL_fe0ff794_4_k_cu_fef0e958_239724cuda3std3__45__cpo5beginE,(_ZN40_INTERNAL_fe0ff794_4_k_cu_fef0e958_239724cuda3std3__442_GLOBAL__N__fe0ff794_4_k_cu_fef0e958_239726ignoreE - _ZN40_INTERNAL_fe0ff794_4_k_cu_fef0e958_239724cuda3std3__45__cpo5beginE)
_ZN40_INTERNAL_fe0ff794_4_k_cu_fef0e958_239724cuda3std3__45__cpo5beginE:
	.zero		1
	.type		_ZN40_INTERNAL_fe0ff794_4_k_cu_fef0e958_239724cuda3std3__442_GLOBAL__N__fe0ff794_4_k_cu_fef0e958_239726ignoreE,@object
	.size		_ZN40_INTERNAL_fe0ff794_4_k_cu_fef0e958_239724cuda3std3__442_GLOBAL__N__fe0ff794_4_k_cu_fef0e958_239726ignoreE,(_ZN40_INTERNAL_fe0ff794_4_k_cu_fef0e958_239724cute7productE - _ZN40_INTERNAL_fe0ff794_4_k_cu_fef0e958_239724cuda3std3__442_GLOBAL__N__fe0ff794_4_k_cu_fef0e958_239726ignoreE)
_ZN40_INTERNAL_fe0ff794_4_k_cu_fef0e958_239724cuda3std3__442_GLOBAL__N__fe0ff794_4_k_cu_fef0e958_239726ignoreE:
	.zero		1
	.type		_ZN40_INTERNAL_fe0ff794_4_k_cu_fef0e958_239724cute7productE,@object
	.size		_ZN40_INTERNAL_fe0ff794_4_k_cu_fef0e958_239724cute7productE,(_ZN40_INTERNAL_fe0ff794_4_k_cu_fef0e958_239724cuda3std3__45__cpo3endE - _ZN40_INTERNAL_fe0ff794_4_k_cu_fef0e958_239724cute7productE)
_ZN40_INTERNAL_fe0ff794_4_k_cu_fef0e958_239724cute7productE:
	.zero		1
	.type		_ZN40_INTERNAL_fe0ff794_4_k_cu_fef0e958_239724cuda3std3__45__cpo3endE,@object
	.size		_ZN40_INTERNAL_fe0ff794_4_k_cu_fef0e958_239724cuda3std3__45__cpo3endE,(_ZN40_INTERNAL_fe0ff794_4_k_cu_fef0e958_239724cuda3std3__419piecewise_constructE - _ZN40_INTERNAL_fe0ff794_4_k_cu_fef0e958_239724cuda3std3__45__cpo3endE)
_ZN40_INTERNAL_fe0ff794_4_k_cu_fef0e958_239724cuda3std3__45__cpo3endE:
	.zero		1
	.type		_ZN40_INTERNAL_fe0ff794_4_k_cu_fef0e958_239724cuda3std3__419piecewise_constructE,@object
	.size		_ZN40_INTERNAL_fe0ff794_4_k_cu_fef0e958_239724cuda3std3__419piecewise_constructE,(_ZN40_INTERNAL_fe0ff794_4_k_cu_fef0e958_239724cuda3std3__45__cpo4cendE - _ZN40_INTERNAL_fe0ff794_4_k_cu_fef0e958_239724cuda3std3__419piecewise_constructE)
_ZN40_INTERNAL_fe0ff794_4_k_cu_fef0e958_239724cuda3std3__419piecewise_constructE:
	.zero		1
	.type		_ZN40_INTERNAL_fe0ff794_4_k_cu_fef0e958_239724cuda3std3__45__cpo4cendE,@object
	.size		_ZN40_INTERNAL_fe0ff794_4_k_cu_fef0e958_239724cuda3std3__45__cpo4cendE,(_ZN40_INTERNAL_fe0ff794_4_k_cu_fef0e958_239724cuda3std6ranges3__45__cpo4swapE - _ZN40_INTERNAL_fe0ff794_4_k_cu_fef0e958_239724cuda3std3__45__cpo4cendE)
_ZN40_INTERNAL_fe0ff794_4_k_cu_fef0e958_239724cuda3std3__45__cpo4cendE:
	.zero		1
	.type		_ZN40_INTERNAL_fe0ff794_4_k_cu_fef0e958_239724cuda3std6ranges3__45__cpo4swapE,@object
	.size		_ZN40_INTERNAL_fe0ff794_4_k_cu_fef0e958_239724cuda3std6ranges3__45__cpo4swapE,(.L_8 - _ZN40_INTERNAL_fe0ff794_4_k_cu_fef0e958_239724cuda3std6ranges3__45__cpo4swapE)
_ZN40_INTERNAL_fe0ff794_4_k_cu_fef0e958_239724cuda3std6ranges3__45__cpo4swapE:
	.zero		1
.L_8:


//--------------------- .nv.constant0._ZN7cutlass13device_kernelINS_4gemm6kernel13GemmUniversalIN4cute5tupleIJiiiiEEENS1_10collective13CollectiveMmaINS1_34MainloopSm90TmaGmmaWarpSpecializedILi2ENS5_IJNS4_1CILi1EEESB_SB_EEENS1_35KernelTmaWarpSpecializedCooperativeEEENS5_IJNSA_ILi128EEENSA_ILi256EEESF_EEENS_6half_tENS5_IJlSB_lEEESI_NS5_IJSB_llEEENS4_8TiledMMAINS4_8MMA_AtomIJNS4_4SM904GMMA26MMA_64x256x16_F32F16F16_SSILNSO_5MajorE0ELSQ_1ELNSO_7ScaleInE1ELSR_1EEEEEENS4_6LayoutINS5_IJNSA_ILi2EEESB_SB_EEENS5_IJSB_NSA_ILi0EEESX_EEEEENS5_IJNS4_10UnderscoreES10_S10_EEEEENS4_13SM90_TMA_LOADENS4_14ComposedLayoutINS4_7SwizzleILi3ELi4ELi3EEENS4_18smem_ptr_flag_bitsILi16EEENSU_INS5_IJNSA_ILi8EEENSA_ILi64EEEEEENS5_IJS1A_SB_EEEEEEEvNS4_8identityES13_NS14_IS16_S18_NSU_INS5_IJS1A_S19_EEENS5_IJSB_S1A_EEEEEEEvS1F_EENS_8epilogue10collective6detail29Sm90TmaWarpSpecializedAdapterINS1M_15DefaultEpilogueISI_SJ_SJ_NS1L_6thread17LinearCombinationISI_Li1EffLNS1Q_9ScaleType4KindE0ELNS_15FloatRoundStyleE2ESI_EENS1_15EpilogueDefaultEEEEEvvEEEEvNT_6ParamsE --------------------------
	.section	.nv.constant0._ZN7cutlass13device_kernelINS_4gemm6kernel13GemmUniversalIN4cute5tupleIJiiiiEEENS1_10collective13CollectiveMmaINS1_34MainloopSm90TmaGmmaWarpSpecializedILi2ENS5_IJNS4_1CILi1EEESB_SB_EEENS1_35KernelTmaWarpSpecializedCooperativeEEENS5_IJNSA_ILi128EEENSA_ILi256EEESF_EEENS_6half_tENS5_IJlSB_lEEESI_NS5_IJSB_llEEENS4_8TiledMMAINS4_8MMA_AtomIJNS4_4SM904GMMA26MMA_64x256x16_F32F16F16_SSILNSO_5MajorE0ELSQ_1ELNSO_7ScaleInE1ELSR_1EEEEEENS4_6LayoutINS5_IJNSA_ILi2EEESB_SB_EEENS5_IJSB_NSA_ILi0EEESX_EEEEENS5_IJNS4_10UnderscoreES10_S10_EEEEENS4_13SM90_TMA_LOADENS4_14ComposedLayoutINS4_7SwizzleILi3ELi4ELi3EEENS4_18smem_ptr_flag_bitsILi16EEENSU_INS5_IJNSA_ILi8EEENSA_ILi64EEEEEENS5_IJS1A_SB_EEEEEEEvNS4_8identityES13_NS14_IS16_S18_NSU_INS5_IJS1A_S19_EEENS5_IJSB_S1A_EEEEEEEvS1F_EENS_8epilogue10collective6detail29Sm90TmaWarpSpecializedAdapterINS1M_15DefaultEpilogueISI_SJ_SJ_NS1L_6thread17LinearCombinationISI_Li1EffLNS1Q_9ScaleType4KindE0ELNS_15FloatRoundStyleE2ESI_EENS1_15EpilogueDefaultEEEEEvvEEEEvNT_6ParamsE,"a",@progbits
	.sectionflags	@""
	.align	4
.nv.constant0._ZN7cutlass13device_kernelINS_4gemm6kernel13GemmUniversalIN4cute5tupleIJiiiiEEENS1_10collective13CollectiveMmaINS1_34MainloopSm90TmaGmmaWarpSpecializedILi2ENS5_IJNS4_1CILi1EEESB_SB_EEENS1_35KernelTmaWarpSpecializedCooperativeEEENS5_IJNSA_ILi128EEENSA_ILi256EEESF_EEENS_6half_tENS5_IJlSB_lEEESI_NS5_IJSB_llEEENS4_8TiledMMAINS4_8MMA_AtomIJNS4_4SM904GMMA26MMA_64x256x16_F32F16F16_SSILNSO_5MajorE0ELSQ_1ELNSO_7ScaleInE1ELSR_1EEEEEENS4_6LayoutINS5_IJNSA_ILi2EEESB_SB_EEENS5_IJSB_NSA_ILi0EEESX_EEEEENS5_IJNS4_10UnderscoreES10_S10_EEEEENS4_13SM90_TMA_LOADENS4_14ComposedLayoutINS4_7SwizzleILi3ELi4ELi3EEENS4_18smem_ptr_flag_bitsILi16EEENSU_INS5_IJNSA_ILi8EEENSA_ILi64EEEEEENS5_IJS1A_SB_EEEEEEEvNS4_8identityES13_NS14_IS16_S18_NSU_INS5_IJS1A_S19_EEENS5_IJSB_S1A_EEEEEEEvS1F_EENS_8epilogue10collective6detail29Sm90TmaWarpSpecializedAdapterINS1M_15DefaultEpilogueISI_SJ_SJ_NS1L_6thread17LinearCombinationISI_Li1EffLNS1Q_9ScaleType4KindE0ELNS_15FloatRoundStyleE2ESI_EENS1_15EpilogueDefaultEEEEEvvEEEEvNT_6ParamsE:
	.zero		1664


//--------------------- SYMBOLS --------------------------

	.type		.nv.reservedSmem.offset0,@object
	.size		.nv.reservedSmem.offset0,0x4
	.type		__assertfail,@function
